def attn_fwd(
    Q,
    K,
    V,
    Out,
    Lse,
    sm_scale,
    stride_qz,
    stride_qh,
    stride_qm,
    stride_qk,
    stride_kz,
    stride_kh,
    stride_kn,
    stride_kk,
    stride_vz,
    stride_vh,
    stride_vn,
    stride_vk,
    stride_oz,
    stride_oh,
    stride_om,
    stride_ok,
    seqlen_q,
    seqlen_k,
    BLOCK_M: tl.constexpr,
    BLOCK_N: tl.constexpr,
    HEAD_DIM: tl.constexpr,
    CAUSAL: tl.constexpr,
):
    start_m = tl.program_id(0)
    off_hz = tl.program_id(1)
    q_off = off_hz * stride_qh
    k_off = off_hz * stride_kh
    v_off = off_hz * stride_vh
    offs_m = start_m * BLOCK_M + tl.arange(0, BLOCK_M)
    offs_d = tl.arange(0, HEAD_DIM)
    offs_n = tl.arange(0, BLOCK_N)
    q_ptrs = Q + q_off + offs_m[:, None] * stride_qm + offs_d[None, :] * stride_qk
    k_ptrs = K + k_off + offs_d[:, None] * stride_kk + offs_n[None, :] * stride_kn
    v_ptrs = V + v_off + offs_n[:, None] * stride_vn + offs_d[None, :] * stride_vk
    m_i = tl.full([BLOCK_M], float("-inf"), dtype=tl.float32)
    l_i = tl.zeros([BLOCK_M], dtype=tl.float32) + 1.0
    acc = tl.zeros([BLOCK_M, HEAD_DIM], dtype=tl.float32)
    q = tl.load(q_ptrs)
    acc, l_i, m_i = _attn_fwd_inner(
        acc,
        l_i,
        m_i,
        q,
        k_ptrs,
        v_ptrs,
        sm_scale,
        stride_kn,
        stride_vn,
        start_m,
        seqlen_k,
        BLOCK_M,
        BLOCK_N,
        HEAD_DIM,
        CAUSAL,
    )
    acc = acc / l_i[:, None]
    lse = m_i + tl.math.log2(l_i) / 1.4426950408889634
    o_ptrs = (
        Out
        + off_hz * stride_oh
        + offs_m[:, None] * stride_om
        + offs_d[None, :] * stride_ok
    )
    tl.store(o_ptrs, acc.to(Out.dtype.element_ty))
    tl.store(Lse + off_hz * seqlen_q + offs_m, lse)

# config = {"BLOCK_M": 64, "BLOCK_N": 64, "HEAD_DIM": 16, "arch": "sm_100", "causal": false, "dtype": "bf16", "num_stages": 2, "num_warps": 4}
# arch = sm_100


// ===== COMPILED SASS (sm_100a) =====

	.target	sm_100a

	.elftype	@"ET_EXEC"


//--------------------- .note.nv.tkinfo           --------------------------
	.section	.note.nv.tkinfo,"",@"SHT_NOTE"
	.sectionflags	@"SHF_NOTE_NV_TKINFO"
	.tkinfo
        /*0018*/ 	.word	0x00000081
        /*0030*/ 	.string	""
        /*0030*/ 	.string	"ptxas-blackwell"
        /*0030*/ 	.string	"Cuda compilation tools, release 12.9, V12.9.86"
        /*0030*/ 	.string	"Build cuda_12.9.r12.9/compiler.36037853_0"
        /*0030*/ 	.string	"-v  -suppress-debug-info  -lineinfo  -arch sm_100a "



//--------------------- .note.nv.cuver            --------------------------
	.section	.note.nv.cuver,"",@"SHT_NOTE"
	.sectionflags	@"SHF_NOTE_NV_CUVER"
        /*0018*/ 	.short	0x0001
        /*001a*/ 	.short	0x0064
        /*001c*/ 	.short	0x0001
        /*001e*/ 	.short	0x0000
        /*0020*/ 	.short	0x0001
        /*0022*/ 	.short	0x0000


//--------------------- .nv.info                  --------------------------
	.section	.nv.info,"",@"SHT_CUDA_INFO"
	.align	4


	//----- nvinfo : EIATTR_REGCOUNT
	.align		4
        /*0000*/ 	.byte	0x04, 0x2f
        /*0002*/ 	.short	(.L_5 - .L_4)
	.align		4
.L_4:
        /*0004*/ 	.word	index@(attn_fwd)
        /*0008*/ 	.word	0x00000060


	//----- nvinfo : EIATTR_FRAME_SIZE
	.align		4
.L_5:
        /*000c*/ 	.byte	0x04, 0x11
        /*000e*/ 	.short	(.L_7 - .L_6)
	.align		4
.L_6:
        /*0010*/ 	.word	index@($__internal_2_$__cuda_sm10x_tcgen05_guardrail_trap_unallocated_columns_being_dealloced)
        /*0014*/ 	.word	0x00000000


	//----- nvinfo : EIATTR_FRAME_SIZE
	.align		4
.L_7:
        /*0018*/ 	.byte	0x04, 0x11
        /*001a*/ 	.short	(.L_9 - .L_8)
	.align		4
.L_8:
        /*001c*/ 	.word	index@($__internal_1_$__cuda_sm10x_tcgen05_guardrail_trap_phase_invalid_during_alloc)
        /*0020*/ 	.word	0x00000000


	//----- nvinfo : EIATTR_FRAME_SIZE
	.align		4
.L_9:
        /*0024*/ 	.byte	0x04, 0x11
        /*0026*/ 	.short	(.L_11 - .L_10)
	.align		4
.L_10:
        /*0028*/ 	.word	index@($__internal_0_$__cuda_sm10x_tcgen05_guardrail_trap_col_being_dealloced_not_returned_by_alloc)
        /*002c*/ 	.word	0x00000000


	//----- nvinfo : EIATTR_FRAME_SIZE
	.align		4
.L_11:
        /*0030*/ 	.byte	0x04, 0x11
        /*0032*/ 	.short	(.L_13 - .L_12)
	.align		4
.L_12:
        /*0034*/ 	.word	index@(attn_fwd)
        /*0038*/ 	.word	0x00000000


	//----- nvinfo : EIATTR_MIN_STACK_SIZE
	.align		4
.L_13:
        /*003c*/ 	.byte	0x04, 0x12
        /*003e*/ 	.short	(.L_15 - .L_14)
	.align		4
.L_14:
        /*0040*/ 	.word	index@(attn_fwd)
        /*0044*/ 	.word	0x00000000
.L_15:


//--------------------- .nv.info.attn_fwd         --------------------------
	.section	.nv.info.attn_fwd,"",@"SHT_CUDA_INFO"
	.sectionflags	@""
	.align	4


	//----- nvinfo : EIATTR_CUDA_API_VERSION
	.align		4
        /*0000*/ 	.byte	0x04, 0x37
        /*0002*/ 	.short	(.L_17 - .L_16)
.L_16:
        /*0004*/ 	.word	0x00000081


	//----- nvinfo : EIATTR_KPARAM_INFO
	.align		4
.L_17:
        /*0008*/ 	.byte	0x04, 0x17
        /*000a*/ 	.short	(.L_19 - .L_18)
.L_18:
        /*000c*/ 	.word	0x00000000
        /*0010*/ 	.short	0x0019
        /*0012*/ 	.short	0x0080
        /*0014*/ 	.byte	0x00, 0xf4, 0x21, 0x00


	//----- nvinfo : EIATTR_KPARAM_INFO
	.align		4
.L_19:
        /*0018*/ 	.byte	0x04, 0x17
        /*001a*/ 	.short	(.L_21 - .L_20)
.L_20:
        /*001c*/ 	.word	0x00000000
        /*0020*/ 	.short	0x0018
        /*0022*/ 	.short	0x0078
        /*0024*/ 	.byte	0x00, 0xf4, 0x21, 0x00


	//----- nvinfo : EIATTR_KPARAM_INFO
	.align		4
.L_21:
        /*0028*/ 	.byte	0x04, 0x17
        /*002a*/ 	.short	(.L_23 - .L_22)
.L_22:
        /*002c*/ 	.word	0x00000000
        /*0030*/ 	.short	0x0017
        /*0032*/ 	.short	0x0070
        /*0034*/ 	.byte	0x00, 0xf0, 0x11, 0x00


	//----- nvinfo : EIATTR_KPARAM_INFO
	.align		4
.L_23:
        /*0038*/ 	.byte	0x04, 0x17
        /*003a*/ 	.short	(.L_25 - .L_24)
.L_24:
        /*003c*/ 	.word	0x00000000
        /*0040*/ 	.short	0x0016
        /*0042*/ 	.short	0x006c
        /*0044*/ 	.byte	0x00, 0xf0, 0x11, 0x00


	//----- nvinfo : EIATTR_KPARAM_INFO
	.align		4
.L_25:
        /*0048*/ 	.byte	0x04, 0x17
        /*004a*/ 	.short	(.L_27 - .L_26)
.L_26:
        /*004c*/ 	.word	0x00000000
        /*0050*/ 	.short	0x0015
        /*0052*/ 	.short	0x0068
        /*0054*/ 	.byte	0x00, 0xf0, 0x11, 0x00


	//----- nvinfo : EIATTR_KPARAM_INFO
	.align		4
.L_27:
        /*0058*/ 	.byte	0x04, 0x17
        /*005a*/ 	.short	(.L_29 - .L_28)
.L_28:
        /*005c*/ 	.word	0x00000000
        /*0060*/ 	.short	0x0014
        /*0062*/ 	.short	0x0064
        /*0064*/ 	.byte	0x00, 0xf0, 0x11, 0x00


	//----- nvinfo : EIATTR_KPARAM_INFO
	.align		4
.L_29:
        /*0068*/ 	.byte	0x04, 0x17
        /*006a*/ 	.short	(.L_31 - .L_30)
.L_30:
        /*006c*/ 	.word	0x00000000
        /*0070*/ 	.short	0x0013
        /*0072*/ 	.short	0x0060
        /*0074*/ 	.byte	0x00, 0xf0, 0x11, 0x00


	//----- nvinfo : EIATTR_KPARAM_INFO
	.align		4
.L_31:
        /*0078*/ 	.byte	0x04, 0x17
        /*007a*/ 	.short	(.L_33 - .L_32)
.L_32:
        /*007c*/ 	.word	0x00000000
        /*0080*/ 	.short	0x0012
        /*0082*/ 	.short	0x005c
        /*0084*/ 	.byte	0x00, 0xf0, 0x11, 0x00


	//----- nvinfo : EIATTR_KPARAM_INFO
	.align		4
.L_33:
        /*0088*/ 	.byte	0x04, 0x17
        /*008a*/ 	.short	(.L_35 - .L_34)
.L_34:
        /*008c*/ 	.word	0x00000000
        /*0090*/ 	.short	0x0011
        /*0092*/ 	.short	0x0058
        /*0094*/ 	.byte	0x00, 0xf0, 0x11, 0x00


	//----- nvinfo : EIATTR_KPARAM_INFO
	.align		4
.L_35:
        /*0098*/ 	.byte	0x04, 0x17
        /*009a*/ 	.short	(.L_37 - .L_36)
.L_36:
        /*009c*/ 	.word	0x00000000
        /*00a0*/ 	.short	0x0010
        /*00a2*/ 	.short	0x0054
        /*00a4*/ 	.byte	0x00, 0xf0, 0x11, 0x00


	//----- nvinfo : EIATTR_KPARAM_INFO
	.align		4
.L_37:
        /*00a8*/ 	.byte	0x04, 0x17
        /*00aa*/ 	.short	(.L_39 - .L_38)
.L_38:
        /*00ac*/ 	.word	0x00000000
        /*00b0*/ 	.short	0x000f
        /*00b2*/ 	.short	0x0050
        /*00b4*/ 	.byte	0x00, 0xf0, 0x11, 0x00


	//----- nvinfo : EIATTR_KPARAM_INFO
	.align		4
.L_39:
        /*00b8*/ 	.byte	0x04, 0x17
        /*00ba*/ 	.short	(.L_41 - .L_40)
.L_40:
        /*00bc*/ 	.word	0x00000000
        /*00c0*/ 	.short	0x000e
        /*00c2*/ 	.short	0x004c
        /*00c4*/ 	.byte	0x00, 0xf0, 0x11, 0x00


	//----- nvinfo : EIATTR_KPARAM_INFO
	.align		4
.L_41:
        /*00c8*/ 	.byte	0x04, 0x17
        /*00ca*/ 	.short	(.L_43 - .L_42)
.L_42:
        /*00cc*/ 	.word	0x00000000
        /*00d0*/ 	.short	0x000d
        /*00d2*/ 	.short	0x0048
        /*00d4*/ 	.byte	0x00, 0xf0, 0x11, 0x00


	//----- nvinfo : EIATTR_KPARAM_INFO
	.align		4
.L_43:
        /*00d8*/ 	.byte	0x04, 0x17
        /*00da*/ 	.short	(.L_45 - .L_44)
.L_44:
        /*00dc*/ 	.word	0x00000000
        /*00e0*/ 	.short	0x000c
        /*00e2*/ 	.short	0x0044
        /*00e4*/ 	.byte	0x00, 0xf0, 0x11, 0x00


	//----- nvinfo : EIATTR_KPARAM_INFO
	.align		4
.L_45:
        /*00e8*/ 	.byte	0x04, 0x17
        /*00ea*/ 	.short	(.L_47 - .L_46)
.L_46:
        /*00ec*/ 	.word	0x00000000
        /*00f0*/ 	.short	0x000b
        /*00f2*/ 	.short	0x0040
        /*00f4*/ 	.byte	0x00, 0xf0, 0x11, 0x00


	//----- nvinfo : EIATTR_KPARAM_INFO
	.align		4
.L_47:
        /*00f8*/ 	.byte	0x04, 0x17
        /*00fa*/ 	.short	(.L_49 - .L_48)
.L_48:
        /*00fc*/ 	.word	0x00000000
        /*0100*/ 	.short	0x000a
        /*0102*/ 	.short	0x003c
        /*0104*/ 	.byte	0x00, 0xf0, 0x11, 0x00


	//----- nvinfo : EIATTR_KPARAM_INFO
	.align		4
.L_49:
        /*0108*/ 	.byte	0x04, 0x17
        /*010a*/ 	.short	(.L_51 - .L_50)
.L_50:
        /*010c*/ 	.word	0x00000000
        /*0110*/ 	.short	0x0009
        /*0112*/ 	.short	0x0038
        /*0114*/ 	.byte	0x00, 0xf0, 0x11, 0x00


	//----- nvinfo : EIATTR_KPARAM_INFO
	.align		4
.L_51:
        /*0118*/ 	.byte	0x04, 0x17
        /*011a*/ 	.short	(.L_53 - .L_52)
.L_52:
        /*011c*/ 	.word	0x00000000
        /*0120*/ 	.short	0x0008
        /*0122*/ 	.short	0x0034
        /*0124*/ 	.byte	0x00, 0xf0, 0x11, 0x00


	//----- nvinfo : EIATTR_KPARAM_INFO
	.align		4
.L_53:
        /*0128*/ 	.byte	0x04, 0x17
        /*012a*/ 	.short	(.L_55 - .L_54)
.L_54:
        /*012c*/ 	.word	0x00000000
        /*0130*/ 	.short	0x0007
        /*0132*/ 	.short	0x0030
        /*0134*/ 	.byte	0x00, 0xf0, 0x11, 0x00


	//----- nvinfo : EIATTR_KPARAM_INFO
	.align		4
.L_55:
        /*0138*/ 	.byte	0x04, 0x17
        /*013a*/ 	.short	(.L_57 - .L_56)
.L_56:
        /*013c*/ 	.word	0x00000000
        /*0140*/ 	.short	0x0006
        /*0142*/ 	.short	0x002c
        /*0144*/ 	.byte	0x00, 0xf0, 0x11, 0x00


	//----- nvinfo : EIATTR_KPARAM_INFO
	.align		4
.L_57:
        /*0148*/ 	.byte	0x04, 0x17
        /*014a*/ 	.short	(.L_59 - .L_58)
.L_58:
        /*014c*/ 	.word	0x00000000
        /*0150*/ 	.short	0x0005
        /*0152*/ 	.short	0x0028
        /*0154*/ 	.byte	0x00, 0xf0, 0x11, 0x00


	//----- nvinfo : EIATTR_KPARAM_INFO
	.align		4
.L_59:
        /*0158*/ 	.byte	0x04, 0x17
        /*015a*/ 	.short	(.L_61 - .L_60)
.L_60:
        /*015c*/ 	.word	0x00000000
        /*0160*/ 	.short	0x0004
        /*0162*/ 	.short	0x0020
        /*0164*/ 	.byte	0x00, 0xf4, 0x21, 0x00


	//----- nvinfo : EIATTR_KPARAM_INFO
	.align		4
.L_61:
        /*0168*/ 	.byte	0x04, 0x17
        /*016a*/ 	.short	(.L_63 - .L_62)
.L_62:
        /*016c*/ 	.word	0x00000000
        /*0170*/ 	.short	0x0003
        /*0172*/ 	.short	0x0018
        /*0174*/ 	.byte	0x00, 0xf4, 0x21, 0x00


	//----- nvinfo : EIATTR_KPARAM_INFO
	.align		4
.L_63:
        /*0178*/ 	.byte	0x04, 0x17
        /*017a*/ 	.short	(.L_65 - .L_64)
.L_64:
        /*017c*/ 	.word	0x00000000
        /*0180*/ 	.short	0x0002
        /*0182*/ 	.short	0x0010
        /*0184*/ 	.byte	0x00, 0xf4, 0x21, 0x00


	//----- nvinfo : EIATTR_KPARAM_INFO
	.align		4
.L_65:
        /*0188*/ 	.byte	0x04, 0x17
        /*018a*/ 	.short	(.L_67 - .L_66)
.L_66:
        /*018c*/ 	.word	0x00000000
        /*0190*/ 	.short	0x0001
        /*0192*/ 	.short	0x0008
        /*0194*/ 	.byte	0x00, 0xf4, 0x21, 0x00


	//----- nvinfo : EIATTR_KPARAM_INFO
	.align		4
.L_67:
        /*0198*/ 	.byte	0x04, 0x17
        /*019a*/ 	.short	(.L_69 - .L_68)
.L_68:
        /*019c*/ 	.word	0x00000000
        /*01a0*/ 	.short	0x0000
        /*01a2*/ 	.short	0x0000
        /*01a4*/ 	.byte	0x00, 0xf4, 0x21, 0x00


	//----- nvinfo : EIATTR_AT_ENTRY_FRAGMENTS
	.align		4
.L_69:
        /*01a8*/ 	.byte	0x04, 0x4f
        /*01aa*/ 	.short	(.L_71 - .L_70)


	//   ....[0]....
.L_70:
        /*01ac*/ 	.word	0x00000004


	//----- nvinfo : EIATTR_RESERVED_SMEM_USED
	.align		4
.L_71:
        /*01b0*/ 	.byte	0x01, 0x41
	.zero		2


	//----- nvinfo : EIATTR_SPARSE_MMA_MASK
	.align		4
        /*01b4*/ 	.byte	0x03, 0x50
        /*01b6*/ 	.short	0x0000


	//----- nvinfo : EIATTR_TCGEN05_1CTA_USED
	.align		4
        /*01b8*/ 	.byte	0x01, 0x51
	.zero		2


	//----- nvinfo : EIATTR_MAXREG_COUNT
	.align		4
        /*01bc*/ 	.byte	0x03, 0x1b
        /*01be*/ 	.short	0x00ff


	//----- nvinfo : EIATTR_NUM_BARRIERS
	.align		4
        /*01c0*/ 	.byte	0x02, 0x4c
        /*01c2*/ 	.byte	0x01
	.zero		1


	//----- nvinfo : EIATTR_INT_WARP_WIDE_INSTR_OFFSETS
	.align		4
        /*01c4*/ 	.byte	0x04, 0x31
        /*01c6*/ 	.short	(.L_73 - .L_72)


	//   ....[0]....
.L_72:
        /*01c8*/ 	.word	0x00000b10


	//   ....[1]....
        /*01cc*/ 	.word	0x00000b20


	//   ....[2]....
        /*01d0*/ 	.word	0x00000d00


	//   ....[3]....
        /*01d4*/ 	.word	0x00000d80


	//   ....[4]....
        /*01d8*/ 	.word	0x00002690


	//   ....[5]....
        /*01dc*/ 	.word	0x000046c0


	//   ....[6]....
        /*01e0*/ 	.word	0x00004710


	//----- nvinfo : EIATTR_COOP_GROUP_MASK_REGIDS
	.align		4
.L_73:
        /*01e4*/ 	.byte	0x04, 0x29
        /*01e6*/ 	.short	(.L_75 - .L_74)


	//   ....[0]....
.L_74:
        /*01e8*/ 	.word	0xffffffff


	//   ....[1]....
        /*01ec*/ 	.word	0xffffffff


	//   ....[2]....
        /*01f0*/ 	.word	0xffffffff


	//   ....[3]....
        /*01f4*/ 	.word	0xffffffff


	//   ....[4]....
        /*01f8*/ 	.word	0xffffffff


	//   ....[5]....
        /*01fc*/ 	.word	0xffffffff


	//   ....[6]....
        /*0200*/ 	.word	0xffffffff


	//   ....[7]....
        /*0204*/ 	.word	0xffffffff


	//----- nvinfo : EIATTR_COOP_GROUP_INSTR_OFFSETS
	.align		4
.L_75:
        /*0208*/ 	.byte	0x04, 0x28
        /*020a*/ 	.short	(.L_77 - .L_76)


	//   ....[0]....
.L_76:
        /*020c*/ 	.word	0x00000050


	//   ....[1]....
        /*0210*/ 	.word	0x00000310


	//   ....[2]....
        /*0214*/ 	.word	0x00001620


	//   ....[3]....
        /*0218*/ 	.word	0x00001ec0


	//   ....[4]....
        /*021c*/ 	.word	0x00002bd0


	//   ....[5]....
        /*0220*/ 	.word	0x00003400


	//   ....[6]....
        /*0224*/ 	.word	0x00004550


	//   ....[7]....
        /*0228*/ 	.word	0x000047c0


	//----- nvinfo : EIATTR_VRC_CTA_INIT_COUNT
	.align		4
.L_77:
        /*022c*/ 	.byte	0x02, 0x4a
        /*022e*/ 	.byte	0x80
	.zero		1


	//----- nvinfo : EIATTR_MBARRIER_INSTR_OFFSETS
	.align		4
        /*0230*/ 	.byte	0x04, 0x39
        /*0232*/ 	.short	(.L_79 - .L_78)


	//   ....[0]....
.L_78:
        /*0234*/ 	.word	0x00000c30
        /*0238*/ 	.word	0x000000ff
        /*023c*/ 	.word	0x00000000
        /*0240*/ 	.short	0x0100
        /*0242*/ 	.byte	0x0d
	.zero		1


	//   ....[1]....
        /*0244*/ 	.word	0x00000d70
        /*0248*/ 	.word	0x000000ff
        /*024c*/ 	.word	0x00002008
        /*0250*/ 	.short	0x0100
        /*0252*/ 	.byte	0x0b
	.zero		1


	//   ....[2]....
        /*0254*/ 	.word	0x00000e50
        /*0258*/ 	.word	0x000000ff
        /*025c*/ 	.word	0x00001000
        /*0260*/ 	.short	0x0100
        /*0262*/ 	.byte	0x0b
	.zero		1


	//   ....[3]....
        /*0264*/ 	.word	0x00000f80
        /*0268*/ 	.word	0x000000ff
        /*026c*/ 	.word	0x00001000
        /*0270*/ 	.short	0x010a
        /*0272*/ 	.byte	0x0b
	.zero		1


	//   ....[4]....
        /*0274*/ 	.word	0x00001070
        /*0278*/ 	.word	0x000000ff
        /*027c*/ 	.word	0x00001000
        /*0280*/ 	.short	0x0108
        /*0282*/ 	.byte	0x0b
	.zero		1


	//   ....[5]....
        /*0284*/ 	.word	0x00002750
        /*0288*/ 	.word	0x000000ff
        /*028c*/ 	.word	0x00002010
        /*0290*/ 	.short	0x0100
        /*0292*/ 	.byte	0x0b
	.zero		1


	//   ....[6]....
        /*0294*/ 	.word	0x00002840
        /*0298*/ 	.word	0x000000ff
        /*029c*/ 	.word	0x00002010
        /*02a0*/ 	.short	0x010a
        /*02a2*/ 	.byte	0x0b
	.zero		1


	//   ....[7]....
        /*02a4*/ 	.word	0x000028a0
        /*02a8*/ 	.word	0x000000ff
        /*02ac*/ 	.word	0x00002010
        /*02b0*/ 	.short	0x0108
        /*02b2*/ 	.byte	0x0b
	.zero		1


	//   ....[8]....
        /*02b4*/ 	.word	0x00002910
        /*02b8*/ 	.word	0x000000ff
        /*02bc*/ 	.word	0x00000000
        /*02c0*/ 	.short	0x010a
        /*02c2*/ 	.byte	0x0d
	.zero		1


	//   ....[9]....
        /*02c4*/ 	.word	0x00003b90
        /*02c8*/ 	.word	0x000000ff
        /*02cc*/ 	.word	0x00000000
        /*02d0*/ 	.short	0x010a
        /*02d2*/ 	.byte	0x0d
	.zero		1


	//   ....[10]....
        /*02d4*/ 	.word	0x00003cf0
        /*02d8*/ 	.word	0x000000ff
        /*02dc*/ 	.word	0x00002000
        /*02e0*/ 	.short	0x0108
        /*02e2*/ 	.byte	0x0b
	.zero		1


	//   ....[11]....
        /*02e4*/ 	.word	0x00003e00
        /*02e8*/ 	.word	0x000000ff
        /*02ec*/ 	.word	0x00002008
        /*02f0*/ 	.short	0x0108
        /*02f2*/ 	.byte	0x0b
	.zero		1


	//   ....[12]....
        /*02f4*/ 	.word	0x000047e0
        /*02f8*/ 	.word	0x000000ff
        /*02fc*/ 	.word	0x00001000
        /*0300*/ 	.short	0x010a
        /*0302*/ 	.byte	0x0b
	.zero		1


	//   ....[13]....
        /*0304*/ 	.word	0x00004810
        /*0308*/ 	.word	0x000000ff
        /*030c*/ 	.word	0x00002010
        /*0310*/ 	.short	0x010a
        /*0312*/ 	.byte	0x0b
	.zero		1


	//   ....[14]....
        /*0314*/ 	.word	0x00004840
        /*0318*/ 	.word	0x000000ff
        /*031c*/ 	.word	0x00000000
        /*0320*/ 	.short	0x010a
        /*0322*/ 	.byte	0x0d
	.zero		1


	//   ....[15]....
        /*0324*/ 	.word	0x00004870
        /*0328*/ 	.word	0x000000ff
        /*032c*/ 	.word	0x00000000
        /*0330*/ 	.short	0x010a
        /*0332*/ 	.byte	0x0d
	.zero		1


	//----- nvinfo : EIATTR_NUM_MBARRIERS
	.align		4
.L_79:
        /*0334*/ 	.byte	0x03, 0x38
        /*0336*/ 	.short	0xffff


	//----- nvinfo : EIATTR_EXIT_INSTR_OFFSETS
	.align		4
        /*0338*/ 	.byte	0x04, 0x1c
        /*033a*/ 	.short	(.L_81 - .L_80)


	//   ....[0]....
.L_80:
        /*033c*/ 	.word	0x000047d0


	//----- nvinfo : EIATTR_REQNTID
	.align		4
.L_81:
        /*0340*/ 	.byte	0x04, 0x10
        /*0342*/ 	.short	(.L_83 - .L_82)
.L_82:
        /*0344*/ 	.word	0x00000080
        /*0348*/ 	.word	0x00000001
        /*034c*/ 	.word	0x00000001


	//----- nvinfo : EIATTR_CRS_STACK_SIZE
	.align		4
.L_83:
        /*0350*/ 	.byte	0x04, 0x1e
        /*0352*/ 	.short	(.L_85 - .L_84)
.L_84:
        /*0354*/ 	.word	0x00000000


	//----- nvinfo : EIATTR_CBANK_PARAM_SIZE
	.align		4
.L_85:
        /*0358*/ 	.byte	0x03, 0x19
        /*035a*/ 	.short	0x0088


	//----- nvinfo : EIATTR_PARAM_CBANK
	.align		4
        /*035c*/ 	.byte	0x04, 0x0a
        /*035e*/ 	.short	(.L_87 - .L_86)
	.align		4
.L_86:
        /*0360*/ 	.word	index@(.nv.constant0.attn_fwd)
        /*0364*/ 	.short	0x0380
        /*0366*/ 	.short	0x0088


	//----- nvinfo : EIATTR_SW_WAR
	.align		4
.L_87:
        /*0368*/ 	.byte	0x04, 0x36
        /*036a*/ 	.short	(.L_89 - .L_88)
.L_88:
        /*036c*/ 	.word	0x00000008
.L_89:


//--------------------- .nv.compat                --------------------------
	.section	.nv.compat,"",@"SHT_CUDA_COMPAT_INFO"
	.align	4
        /*0000*/ 	.byte	0x02, 0x02, 0x02, 0x00, 0x02, 0x05, 0x05, 0x00, 0x02, 0x03, 0x00, 0x00, 0x02, 0x06, 0x01, 0x00


//--------------------- .nv.callgraph             --------------------------
	.section	.nv.callgraph,"",@"SHT_CUDA_CALLGRAPH"
	.align	4
	.sectionentsize	8
	.align		4
        /*0000*/ 	.word	0x00000000
	.align		4
        /*0004*/ 	.word	0xffffffff
	.align		4
        /*0008*/ 	.word	0x00000000
	.align		4
        /*000c*/ 	.word	0xfffffffe
	.align		4
        /*0010*/ 	.word	0x00000000
	.align		4
        /*0014*/ 	.word	0xfffffffd
	.align		4
        /*0018*/ 	.word	0x00000000
	.align		4
        /*001c*/ 	.word	0xfffffffc


//--------------------- .nv.constant4             --------------------------
	.section	.nv.constant4,"a",@progbits
	.align	8
	.align		8
.nv.constant4:
        /*0000*/ 	.dword	_$_str


//--------------------- .text.attn_fwd            --------------------------
	.section	.text.attn_fwd,"ax",@progbits
	.align	128
        .global         attn_fwd
        .type           attn_fwd,@function
        .size           attn_fwd,(.L_x_28 - attn_fwd)
        .other          attn_fwd,@"STO_CUDA_ENTRY STV_DEFAULT"
attn_fwd:
.text.attn_fwd:
[----:B------:R-:W0:Y:S01]  /*0000*/  LDC R1, c[0x0][0x37c] ;  /* 0x0000df00ff017b82 */ /* 0x000e220000000800 */
[----:B------:R-:W1:Y:S02]  /*0010*/  S2R R0, SR_TID.X ;  /* 0x0000000000007919 */ /* 0x000e640000002100 */
[----:B-1----:R-:W-:-:S13]  /*0020*/  ISETP.GE.U32.AND P0, PT, R0, 0x20, PT ;  /* 0x000000200000780c */ /* 0x002fda0003f06070 */
[----:B------:R-:W-:Y:S05]  /*0030*/  @P0 BRA `(.L_x_0) ;  /* 0x0000000000b80947 */ /* 0x000fea0003800000 */
[----:B------:R-:W1:Y:S01]  /*0040*/  S2UR UR6, SR_CgaCtaId ;  /* 0x00000000000679c3 */ /* 0x000e620000008800 */
[----:B------:R-:W-:Y:S01]  /*0050*/  NOP ;  /* 0x0000000000007918 */ /* 0x000fe20000000000 */
[----:B------:R-:W-:Y:S02]  /*0060*/  UMOV UR4, 0x40 ;  /* 0x0000004000047882 */ /* 0x000fe40000000000 */
[----:B-1----:R-:W-:-:S09]  /*0070*/  ULEA UR4, UR6, UR4, 0x18 ;  /* 0x0000000406047291 */ /* 0x002fd2000f8ec0ff */
[----:B------:R-:W1:Y:S01]  /*0080*/  LDS.U8 R2, [UR4] ;  /* 0x00000004ff027984 */ /* 0x000e620008000000 */
[----:B------:R-:W-:Y:S02]  /*0090*/  UMOV UR4, 0x400 ;  /* 0x0000040000047882 */ /* 0x000fe40000000000 */
[----:B------:R-:W-:Y:S01]  /*00a0*/  ULEA UR4, UR6, UR4, 0x18 ;  /* 0x0000000406047291 */ /* 0x000fe2000f8ec0ff */
[----:B-1----:R-:W-:-:S13]  /*00b0*/  ISETP.NE.AND P1, PT, R2, RZ, PT ;  /* 0x000000ff0200720c */ /* 0x002fda0003f25270 */
[----:B------:R-:W-:Y:S05]  /*00c0*/  @P1 BRA `(.L_x_1) ;  /* 0x00000000007c1947 */ /* 0x000fea0003800000 */
[----:B------:R-:W-:-:S13]  /*00d0*/  ELECT P1, URZ, PT ;  /* 0x0000000000ff782f */ /* 0x000fda0003820000 */
[----:B------:R-:W-:Y:S05]  /*00e0*/  @!P1 BRA `(.L_x_2) ;  /* 0x0000000000849947 */ /* 0x000fea0003800000 */
[----:B------:R-:W-:Y:S01]  /*00f0*/  UMOV UR5, 0x2 ;  /* 0x0000000200057882 */ /* 0x000fe20000000000 */
[----:B------:R-:W-:Y:S01]  /*0100*/  HFMA2 R5, -RZ, RZ, 0, 5.9604644775390625e-08 ;  /* 0x00000001ff057431 */ /* 0x000fe200000001ff */
[----:B------:R-:W-:-:S03]  /*0110*/  MOV R3, 0x3 ;  /* 0x0000000300037802 */ /* 0x000fc60000000f00 */
[----:B------:R-:W-:Y:S04]  /*0120*/  DEPBAR.LE SB1, 0x36 ;  /* 0x00009d800000791a */ /* 0x000fe80000000000 */
[----:B------:R-:W1:Y:S02]  /*0130*/  UTCATOMSWS.FIND_AND_SET.ALIGN UP0, UR5, UR5 ;  /* 0x00000005000575e3 */ /* 0x000e640008000800 */
[----:B-1----:R-:W-:-:S04]  /*0140*/  PLOP3.LUT P1, PT, PT, PT, UP0, 0x80, 0x8 ;  /* 0x000000000008781c */ /* 0x002fc80003f2f008 */
[----:B------:R-:W-:-:S04]  /*0150*/  SEL R2, RZ, 0xffffffff, !P1 ;  /* 0xffffffffff027807 */ /* 0x000fc80004800000 */
[----:B------:R-:W-:Y:S02]  /*0160*/  ISETP.NE.AND P1, PT, R2, RZ, PT ;  /* 0x000000ff0200720c */ /* 0x000fe40003f25270 */
[----:B------:R-:W-:-:S11]  /*0170*/  MOV R2, UR5 ;  /* 0x0000000500027c02 */ /* 0x000fd60008000f00 */
[----:B------:R-:W-:Y:S05]  /*0180*/  @P1 BRA `(.L_x_3) ;  /* 0x0000000000241947 */ /* 0x000fea0003800000 */
.L_x_4:
[----:B------:R-:W-:Y:S05]  /*0190*/  NANOSLEEP 0x64 ;  /* 0x000000640000795d */ /* 0x000fea0003800000 */
[----:B------:R-:W-:-:S05]  /*01a0*/  UMOV UR5, 0x2 ;  /* 0x0000000200057882 */ /* 0x000fca0000000000 */
[----:B------:R-:W-:Y:S04]  /*01b0*/  DEPBAR.LE SB1, 0x36 ;  /* 0x00009d800000791a */ /* 0x000fe80000000000 */
[----:B------:R-:W1:Y:S02]  /*01c0*/  UTCATOMSWS.FIND_AND_SET.ALIGN UP0, UR5, UR5 ;  /* 0x00000005000575e3 */ /* 0x000e640008000800 */
[----:B-1----:R-:W-:-:S04]  /*01d0*/  PLOP3.LUT P1, PT, PT, PT, UP0, 0x80, 0x8 ;  /* 0x000000000008781c */ /* 0x002fc80003f2f008 */
[----:B------:R-:W-:-:S04]  /*01e0*/  SEL R2, RZ, 0xffffffff, !P1 ;  /* 0xffffffffff027807 */ /* 0x000fc80004800000 */
[----:B------:R-:W-:Y:S02]  /*01f0*/  ISETP.NE.AND P1, PT, R2, RZ, PT ;  /* 0x000000ff0200720c */ /* 0x000fe40003f25270 */
[----:B------:R-:W-:-:S11]  /*0200*/  MOV R2, UR5 ;  /* 0x0000000500027c02 */ /* 0x000fd60008000f00 */
[----:B------:R-:W-:Y:S05]  /*0210*/  @!P1 BRA `(.L_x_4) ;  /* 0xfffffffc00dc9947 */ /* 0x000fea000383ffff */
.L_x_3:
[C---:B------:R-:W-:Y:S01]  /*0220*/  IADD3 R4, PT, PT, R2.reuse, 0x10, RZ ;  /* 0x0000001002047810 */ /* 0x040fe20007ffe0ff */
[----:B------:R-:W-:Y:S01]  /*0230*/  UMOV UR5, 0x50 ;  /* 0x0000005000057882 */ /* 0x000fe20000000000 */
[----:B------:R-:W-:Y:S01]  /*0240*/  SHF.L.U32 R3, R3, R2, RZ ;  /* 0x0000000203037219 */ /* 0x000fe200000006ff */
[----:B------:R-:W-:Y:S01]  /*0250*/  ULEA UR5, UR6, UR5, 0x18 ;  /* 0x0000000506057291 */ /* 0x000fe2000f8ec0ff */
[----:B------:R-:W-:Y:S02]  /*0260*/  SHF.L.U32 R4, R5, R4, RZ ;  /* 0x0000000405047219 */ /* 0x000fe400000006ff */
[----:B------:R-:W-:Y:S02]  /*0270*/  SHF.L.U32 R2, R2, 0x5, RZ ;  /* 0x0000000502027819 */ /* 0x000fe400000006ff */
[----:B------:R-:W-:-:S05]  /*0280*/  LOP3.LUT R3, R4, R3, RZ, 0xfc, !PT ;  /* 0x0000000304037212 */ /* 0x000fca00078efcff */
[----:B------:R1:W-:Y:S04]  /*0290*/  ATOMS.OR RZ, [UR5], R3 ;  /* 0x00000003ffff798c */ /* 0x0003e8000b000005 */
[----:B------:R1:W-:Y:S01]  /*02a0*/  STS [UR4], R2 ;  /* 0x00000002ff007988 */ /* 0x0003e20008000804 */
[----:B------:R-:W-:Y:S05]  /*02b0*/  BRA `(.L_x_2) ;  /* 0x0000000000107947 */ /* 0x000fea0003800000 */
.L_x_1:
[----:B------:R-:W-:-:S05]  /*02c0*/  MOV R2, 0xffffffff ;  /* 0xffffffff00027802 */ /* 0x000fca0000000f00 */
[----:B------:R1:W-:Y:S02]  /*02d0*/  STS [UR4], R2 ;  /* 0x00000002ff007988 */ /* 0x0003e40008000804 */
[----:B-1----:R-:W-:-:S07]  /*02e0*/  MOV R2, 0x300 ;  /* 0x0000030000027802 */ /* 0x002fce0000000f00 */
[----:B0-----:R-:W-:Y:S05]  /*02f0*/  CALL.REL.NOINC `($__internal_1_$__cuda_sm10x_tcgen05_guardrail_trap_phase_invalid_during_alloc) ;  /* 0x0000004400747944 */ /* 0x001fea0003c00000 */
.L_x_2:
[----:B------:R-:W-:Y:S05]  /*0300*/  WARPSYNC.ALL ;  /* 0x0000000000007948 */ /* 0x000fea0003800000 */
[----:B------:R-:W-:Y:S01]  /*0310*/  NOP ;  /* 0x0000000000007918 */ /* 0x000fe20000000000 */
.L_x_0:
[----:B-1----:R-:W1:Y:S01]  /*0320*/  S2R R3, SR_CTAID.X ;  /* 0x0000000000037919 */ /* 0x002e620000002500 */
[----:B------:R-:W2:Y:S01]  /*0330*/  S2UR UR7, SR_CTAID.Y ;  /* 0x00000000000779c3 */ /* 0x000ea20000002600 */
[----:B------:R-:W2:Y:S01]  /*0340*/  LDCU.64 UR4, c[0x0][0x3b0] ;  /* 0x00007600ff0477ac */ /* 0x000ea20008000a00 */
[----:B------:R-:W-:Y:S02]  /*0350*/  LOP3.LUT R40, R0, 0x3f, RZ, 0xc0, !PT ;  /* 0x0000003f00287812 */ /* 0x000fe400078ec0ff */
[----:B------:R-:W-:Y:S01]  /*0360*/  SHF.R.U32.HI R39, RZ, 0x6, R0 ;  /* 0x00000006ff277819 */ /* 0x000fe20000011600 */
[----:B------:R-:W-:Y:S01]  /*0370*/  UMOV UR11, 0x400 ;  /* 0x00000400000b7882 */ /* 0x000fe20000000000 */
[----:B------:R-:W3:Y:S02]  /*0380*/  LDCU.64 UR20, c[0x0][0x358] ;  /* 0x00006b00ff1477ac */ /* 0x000ee40008000a00 */
[----:B------:R-:W4:Y:S01]  /*0390*/  S2UR UR6, SR_CgaCtaId ;  /* 0x00000000000679c3 */ /* 0x000f220000008800 */
[----:B------:R-:W-:-:S07]  /*03a0*/  SGXT.U32 R39, R39, 0x1 ;  /* 0x000000012727781a */ /* 0x000fce0000000000 */
[----:B------:R-:W0:Y:S08]  /*03b0*/  LDC R16, c[0x0][0x3b8] ;  /* 0x0000ee00ff107b82 */ /* 0x000e300000000800 */
[----:B------:R-:W3:Y:S01]  /*03c0*/  LDC.64 R22, c[0x0][0x380] ;  /* 0x0000e000ff167b82 */ /* 0x000ee20000000a00 */
[----:B--2---:R-:W-:-:S04]  /*03d0*/  UIMAD UR4, UR7, UR4, URZ ;  /* 0x00000004070472a4 */ /* 0x004fc8000f8e02ff */
[----:B------:R-:W-:Y:S01]  /*03e0*/  USHF.L.U32 UR8, UR4, 0x1, URZ ;  /* 0x0000000104087899 */ /* 0x000fe200080006ff */
[----:B-1----:R-:W-:Y:S01]  /*03f0*/  LEA R2, R3, R40, 0x6 ;  /* 0x0000002803027211 */ /* 0x002fe200078e30ff */
[----:B----4-:R-:W-:Y:S01]  /*0400*/  ULEA UR11, UR6, UR11, 0x18 ;  /* 0x0000000b060b7291 */ /* 0x010fe2000f8ec0ff */
[----:B------:R-:W-:Y:S03]  /*0410*/  BAR.SYNC.DEFER_BLOCKING 0x0 ;  /* 0x0000000000007b1d */ /* 0x000fe60000010000 */
[----:B------:R-:W-:Y:S01]  /*0420*/  IMAD R3, R2, UR5, RZ ;  /* 0x0000000502037c24 */ /* 0x000fe2000f8e02ff */
[----:B------:R-:W-:-:S04]  /*0430*/  UIMAD.WIDE UR4, UR4, 0x2, URZ ;  /* 0x00000002040478a5 */ /* 0x000fc8000f8e02ff */
[----:B------:R-:W1:Y:S01]  /*0440*/  LDC.64 R52, c[0x0][0x3c0] ;  /* 0x0000f000ff347b82 */ /* 0x000e620000000a00 */
[C---:B------:R-:W-:Y:S01]  /*0450*/  IMAD.HI R4, R3.reuse, 0x2, RZ ;  /* 0x0000000203047827 */ /* 0x040fe200078e02ff */
[----:B------:R-:W-:-:S03]  /*0460*/  SHF.L.U32 R5, R3, 0x1, RZ ;  /* 0x0000000103057819 */ /* 0x000fc600000006ff */
[----:B0-----:R-:W-:Y:S01]  /*0470*/  IMAD R3, R39, R16, RZ ;  /* 0x0000001027037224 */ /* 0x001fe200078e02ff */
[----:B---3--:R-:W-:Y:S01]  /*0480*/  IADD3 R22, P1, P2, R5, UR8, R22 ;  /* 0x0000000805167c10 */ /* 0x008fe2000fa3e016 */
[----:B------:R-:W0:Y:S03]  /*0490*/  LDCU UR4, c[0x0][0x3c8] ;  /* 0x00007900ff0477ac */ /* 0x000e260008000800 */
[----:B------:R-:W-:Y:S02]  /*04a0*/  LEA R7, R16, R3, 0x1 ;  /* 0x0000000310077211 */ /* 0x000fe400078e08ff */
[----:B------:R-:W-:Y:S02]  /*04b0*/  IADD3.X R24, PT, PT, R4, UR5, R23, P1, P2 ;  /* 0x0000000504187c10 */ /* 0x000fe40008fe4417 */
[C---:B------:R-:W-:Y:S02]  /*04c0*/  LEA R4, P1, R3.reuse, R22, 0x1 ;  /* 0x0000001603047211 */ /* 0x040fe400078208ff */
[----:B------:R-:W-:Y:S01]  /*04d0*/  LEA R9, R16, R7, 0x1 ;  /* 0x0000000710097211 */ /* 0x000fe200078e08ff */
[----:B------:R-:W2:Y:S01]  /*04e0*/  LDS R19, [UR11] ;  /* 0x0000000bff137984 */ /* 0x000ea20008000800 */
[----:B------:R-:W-:Y:S01]  /*04f0*/  LEA.HI.X.SX32 R5, R3, R24, 0x1, P1 ;  /* 0x0000001803057211 */ /* 0x000fe200008f0eff */
[----:B------:R-:W-:Y:S01]  /*0500*/  BAR.SYNC.DEFER_BLOCKING 0x0 ;  /* 0x0000000000007b1d */ /* 0x000fe20000010000 */
[----:B------:R-:W-:-:S02]  /*0510*/  LEA R8, P1, R9, R22, 0x1 ;  /* 0x0000001609087211 */ /* 0x000fc400078208ff */
[C---:B------:R-:W-:Y:S02]  /*0520*/  LEA R3, R16.reuse, R9, 0x1 ;  /* 0x0000000910037211 */ /* 0x040fe400078e08ff */
[----:B------:R-:W-:Y:S02]  /*0530*/  LEA.HI.X.SX32 R9, R9, R24, 0x1, P1 ;  /* 0x0000001809097211 */ /* 0x000fe400008f0eff */
[C---:B------:R-:W-:Y:S02]  /*0540*/  LEA R10, P1, R3.reuse, R22, 0x1 ;  /* 0x00000016030a7211 */ /* 0x040fe400078208ff */
[C---:B------:R-:W-:Y:S02]  /*0550*/  LEA R13, R16.reuse, R3, 0x1 ;  /* 0x00000003100d7211 */ /* 0x040fe400078e08ff */
[----:B------:R-:W-:Y:S02]  /*0560*/  LEA.HI.X.SX32 R11, R3, R24, 0x1, P1 ;  /* 0x00000018030b7211 */ /* 0x000fe400008f0eff */
[----:B------:R-:W-:-:S02]  /*0570*/  LEA R3, R16, R13, 0x1 ;  /* 0x0000000d10037211 */ /* 0x000fc400078e08ff */
[-C--:B------:R-:W-:Y:S02]  /*0580*/  LEA R6, P2, R7, R22.reuse, 0x1 ;  /* 0x0000001607067211 */ /* 0x080fe400078408ff */
[----:B------:R-:W-:Y:S02]  /*0590*/  LEA R12, P1, R13, R22, 0x1 ;  /* 0x000000160d0c7211 */ /* 0x000fe400078208ff */
[C---:B------:R-:W-:Y:S02]  /*05a0*/  LEA R15, R16.reuse, R3, 0x1 ;  /* 0x00000003100f7211 */ /* 0x040fe400078e08ff */
[-C--:B------:R-:W-:Y:S02]  /*05b0*/  LEA.HI.X.SX32 R7, R7, R24.reuse, 0x1, P2 ;  /* 0x0000001807077211 */ /* 0x080fe400010f0eff */
[----:B------:R-:W-:Y:S01]  /*05c0*/  LEA.HI.X.SX32 R13, R13, R24, 0x1, P1 ;  /* 0x000000180d0d7211 */ /* 0x000fe200008f0eff */
[----:B------:R3:W5:Y:S01]  /*05d0*/  LDG.E.U16 R17, desc[UR20][R4.64] ;  /* 0x0000001404117981 */ /* 0x000762000c1e1500 */
[----:B------:R-:W-:-:S02]  /*05e0*/  LEA R16, R16, R15, 0x1 ;  /* 0x0000000f10107211 */ /* 0x000fc400078e08ff */
[-C--:B------:R-:W-:Y:S01]  /*05f0*/  LEA R14, P2, R15, R22.reuse, 0x1 ;  /* 0x000000160f0e7211 */ /* 0x080fe200078408ff */
[----:B------:R4:W5:Y:S04]  /*0600*/  LDG.E.U16 R18, desc[UR20][R6.64] ;  /* 0x0000001406127981 */ /* 0x000968000c1e1500 */
[----:B------:R0:W5:Y:S01]  /*0610*/  LDG.E.U16 R9, desc[UR20][R8.64] ;  /* 0x0000001408097981 */ /* 0x000162000c1e1500 */
[C---:B---3--:R-:W-:Y:S01]  /*0620*/  LEA R4, P1, R3.reuse, R22, 0x1 ;  /* 0x0000001603047211 */ /* 0x048fe200078208ff */
[----:B-1----:R-:W-:Y:S01]  /*0630*/  IMAD R52, R52, UR7, RZ ;  /* 0x0000000734347c24 */ /* 0x002fe2000f8e02ff */
[----:B------:R-:W-:Y:S01]  /*0640*/  SHF.R.S32.HI R38, RZ, 0x6, R0 ;  /* 0x00000006ff267819 */ /* 0x000fe20000011400 */
[----:B------:R-:W5:Y:S01]  /*0650*/  LDG.E.U16 R20, desc[UR20][R10.64] ;  /* 0x000000140a147981 */ /* 0x000f62000c1e1500 */
[----:B------:R-:W-:-:S02]  /*0660*/  LEA.HI.X.SX32 R5, R3, R24, 0x1, P1 ;  /* 0x0000001803057211 */ /* 0x000fc400008f0eff */
[C---:B----4-:R-:W-:Y:S01]  /*0670*/  LEA R6, P1, R16.reuse, R22, 0x1 ;  /* 0x0000001610067211 */ /* 0x050fe200078208ff */
[----:B------:R-:W5:Y:S01]  /*0680*/  LDG.E.U16 R13, desc[UR20][R12.64] ;  /* 0x000000140c0d7981 */ /* 0x000f62000c1e1500 */
[-C--:B------:R-:W-:Y:S02]  /*0690*/  LEA.HI.X.SX32 R15, R15, R24.reuse, 0x1, P2 ;  /* 0x000000180f0f7211 */ /* 0x080fe400010f0eff */
[----:B------:R-:W-:Y:S02]  /*06a0*/  LEA.HI.X.SX32 R7, R16, R24, 0x1, P1 ;  /* 0x0000001810077211 */ /* 0x000fe400008f0eff */
[----:B------:R-:W1:Y:S01]  /*06b0*/  LDC.64 R24, c[0x0][0x388] ;  /* 0x0000e200ff187b82 */ /* 0x000e620000000a00 */
[----:B0-----:R-:W-:Y:S01]  /*06c0*/  SHF.R.U32.HI R8, RZ, 0x4, R0 ;  /* 0x00000004ff087819 */ /* 0x001fe20000011600 */
[----:B------:R0:W5:Y:S03]  /*06d0*/  LDG.E.U16 R16, desc[UR20][R4.64] ;  /* 0x0000001404107981 */ /* 0x000166000c1e1500 */
[----:B------:R-:W-:Y:S01]  /*06e0*/  SGXT.U32 R8, R8, 0x3 ;  /* 0x000000030808781a */ /* 0x000fe20000000000 */
[----:B------:R3:W5:Y:S01]  /*06f0*/  LDG.E.U16 R22, desc[UR20][R6.64] ;  /* 0x0000001406167981 */ /* 0x000762000c1e1500 */
[----:B------:R-:W-:-:S03]  /*0700*/  LOP3.LUT R3, R0, 0xf, RZ, 0xc0, !PT ;  /* 0x0000000f00037812 */ /* 0x000fc600078ec0ff */
[----:B------:R-:W-:Y:S01]  /*0710*/  IMAD R8, R8, R53, RZ ;  /* 0x0000003508087224 */ /* 0x000fe200078e02ff */
[----:B------:R-:W-:Y:S01]  /*0720*/  SGXT R38, R38, 0x1 ;  /* 0x000000012626781a */ /* 0x000fe20000000200 */
[----:B0-----:R-:W-:Y:S01]  /*0730*/  IMAD R4, R3, UR4, RZ ;  /* 0x0000000403047c24 */ /* 0x001fe2000f8e02ff */
[----:B------:R-:W-:Y:S01]  /*0740*/  SHF.L.U32 R3, R52, 0x1, RZ ;  /* 0x0000000134037819 */ /* 0x000fe200000006ff */
[----:B------:R0:W5:Y:S01]  /*0750*/  LDG.E.U16 R15, desc[UR20][R14.64] ;  /* 0x000000140e0f7981 */ /* 0x000162000c1e1500 */
[C---:B---3--:R-:W-:Y:S02]  /*0760*/  LEA R6, R53.reuse, R8, 0x3 ;  /* 0x0000000835067211 */ /* 0x048fe400078e18ff */
[C---:B------:R-:W-:Y:S02]  /*0770*/  SHF.L.U32 R5, R4.reuse, 0x1, RZ ;  /* 0x0000000104057819 */ /* 0x040fe400000006ff */
[----:B------:R-:W-:Y:S01]  /*0780*/  LEA R10, R53, R6, 0x3 ;  /* 0x00000006350a7211 */ /* 0x000fe200078e18ff */
[----:B------:R-:W-:Y:S01]  /*0790*/  IMAD.HI R4, R4, 0x2, RZ ;  /* 0x0000000204047827 */ /* 0x000fe200078e02ff */
[----:B------:R-:W-:-:S02]  /*07a0*/  SHF.L.U32 R7, R40, 0x1, RZ ;  /* 0x0000000128077819 */ /* 0x000fc400000006ff */
[----:B-1----:R-:W-:Y:S01]  /*07b0*/  IADD3 R5, P1, P2, R5, R24, R3 ;  /* 0x0000001805057210 */ /* 0x002fe20007a3e003 */
[----:B------:R-:W-:Y:S01]  /*07c0*/  IMAD.HI R52, R52, 0x2, RZ ;  /* 0x0000000234347827 */ /* 0x000fe200078e02ff */
[----:B------:R-:W-:Y:S02]  /*07d0*/  LEA R12, R53, R10, 0x3 ;  /* 0x0000000a350c7211 */ /* 0x000fe400078e18ff */
[----:B------:R-:W-:Y:S02]  /*07e0*/  LOP3.LUT R38, R7, 0x90, R38, 0x78, !PT ;  /* 0x0000009007267812 */ /* 0x000fe400078e7826 */
[----:B------:R-:W-:Y:S02]  /*07f0*/  IADD3.X R7, PT, PT, R4, R25, R52, P1, P2 ;  /* 0x0000001904077210 */ /* 0x000fe40000fe4434 */
[----:B------:R-:W-:Y:S02]  /*0800*/  LEA R4, R53, R12, 0x3 ;  /* 0x0000000c35047211 */ /* 0x000fe400078e18ff */
[----:B------:R-:W-:-:S02]  /*0810*/  LEA R74, P1, R8, R5, 0x1 ;  /* 0x00000005084a7211 */ /* 0x000fc400078208ff */
[C---:B0-----:R-:W-:Y:S02]  /*0820*/  LEA R14, R53.reuse, R4, 0x3 ;  /* 0x00000004350e7211 */ /* 0x041fe400078e18ff */
[----:B------:R-:W-:Y:S02]  /*0830*/  LEA.HI.X.SX32 R75, R8, R7, 0x1, P1 ;  /* 0x00000007084b7211 */ /* 0x000fe400008f0eff */
[----:B------:R-:W-:Y:S02]  /*0840*/  LEA R8, R53, R14, 0x3 ;  /* 0x0000000e35087211 */ /* 0x000fe400078e18ff */
[-C--:B------:R-:W-:Y:S02]  /*0850*/  LEA R72, P2, R6, R5.reuse, 0x1 ;  /* 0x0000000506487211 */ /* 0x080fe400078408ff */
[-C--:B------:R-:W-:Y:S02]  /*0860*/  LEA R70, P1, R10, R5.reuse, 0x1 ;  /* 0x000000050a467211 */ /* 0x080fe400078208ff */
[----:B------:R-:W-:-:S02]  /*0870*/  LEA R68, P3, R12, R5, 0x1 ;  /* 0x000000050c447211 */ /* 0x000fc400078608ff */
[----:B------:R-:W-:Y:S02]  /*0880*/  LEA R3, R53, R8, 0x3 ;  /* 0x0000000835037211 */ /* 0x000fe400078e18ff */
[----:B------:R-:W-:Y:S02]  /*0890*/  SHF.R.U32.HI R11, RZ, 0x5, R0 ;  /* 0x00000005ff0b7819 */ /* 0x000fe40000011600 */
[-C--:B------:R-:W-:Y:S02]  /*08a0*/  LEA.HI.X.SX32 R73, R6, R7.reuse, 0x1, P2 ;  /* 0x0000000706497211 */ /* 0x080fe400010f0eff */
[-C--:B------:R-:W-:Y:S02]  /*08b0*/  LEA.HI.X.SX32 R71, R10, R7.reuse, 0x1, P1 ;  /* 0x000000070a477211 */ /* 0x080fe400008f0eff */
[----:B------:R-:W-:Y:S02]  /*08c0*/  LEA.HI.X.SX32 R69, R12, R7, 0x1, P3 ;  /* 0x000000070c457211 */ /* 0x000fe400018f0eff */
[----:B------:R-:W-:-:S02]  /*08d0*/  LEA R66, P1, R4, R5, 0x1 ;  /* 0x0000000504427211 */ /* 0x000fc400078208ff */
[-C--:B------:R-:W-:Y:S02]  /*08e0*/  LEA R64, P2, R14, R5.reuse, 0x1 ;  /* 0x000000050e407211 */ /* 0x080fe400078408ff */
[-C--:B------:R-:W-:Y:S02]  /*08f0*/  LEA R62, P3, R8, R5.reuse, 0x1 ;  /* 0x00000005083e7211 */ /* 0x080fe400078608ff */
[----:B------:R-:W-:Y:S02]  /*0900*/  LEA R58, P4, R3, R5, 0x1 ;  /* 0x00000005033a7211 */ /* 0x000fe400078808ff */
[----:B------:R-:W-:Y:S02]  /*0910*/  R2UR UR19, R11 ;  /* 0x000000000b1372ca */ /* 0x000fe400000e0000 */
[----:B--2---:R-:W-:Y:S02]  /*0920*/  R2UR UR10, R19 ;  /* 0x00000000130a72ca */ /* 0x004fe400000e0000 */
[----:B------:R-:W-:-:S02]  /*0930*/  LEA.HI.X.SX32 R67, R4, R7, 0x1, P1 ;  /* 0x0000000704437211 */ /* 0x000fc400008f0eff */
[-C--:B------:R-:W-:Y:S02]  /*0940*/  LEA.HI.X.SX32 R65, R14, R7.reuse, 0x1, P2 ;  /* 0x000000070e417211 */ /* 0x080fe400010f0eff */
[-C--:B------:R-:W-:Y:S02]  /*0950*/  LEA.HI.X.SX32 R63, R8, R7.reuse, 0x1, P3 ;  /* 0x00000007083f7211 */ /* 0x080fe400018f0eff */
[----:B------:R-:W-:Y:S02]  /*0960*/  LEA.HI.X.SX32 R59, R3, R7, 0x1, P4 ;  /* 0x00000007033b7211 */ /* 0x000fe400020f0eff */
[----:B------:R-:W-:Y:S01]  /*0970*/  LOP3.LUT R37, R38, 0x20, RZ, 0x3c, !PT ;  /* 0x0000002026257812 */ /* 0x000fe200078e3cff */
[----:B------:R-:W-:Y:S06]  /*0980*/  @P0 BRA `(.L_x_5) ;  /* 0x0000000000180947 */ /* 0x000fec0003800000 */
[----:B------:R-:W-:Y:S01]  /*0990*/  ELECT P1, URZ, PT ;  /* 0x0000000000ff782f */ /* 0x000fe20003820000 */
[----:B------:R-:W-:Y:S01]  /*09a0*/  HFMA2 R3, -RZ, RZ, 0, 5.9604644775390625e-08 ;  /* 0x00000001ff037431 */ /* 0x000fe200000001ff */
[----:B------:R-:W-:Y:S01]  /*09b0*/  UMOV UR4, 0x40 ;  /* 0x0000004000047882 */ /* 0x000fe20000000000 */
[----:B------:R-:W-:Y:S01]  /*09c0*/  UVIRTCOUNT.DEALLOC.SMPOOL 0x80 ;  /* 0x000000800000784c */ /* 0x000fe20000000000 */
[----:B------:R-:W-:-:S09]  /*09d0*/  ULEA UR4, UR6, UR4, 0x18 ;  /* 0x0000000406047291 */ /* 0x000fd2000f8ec0ff */
[----:B------:R0:W-:Y:S03]  /*09e0*/  @P1 STS.U8 [UR4], R3 ;  /* 0x00000003ff001988 */ /* 0x0001e60008000004 */
.L_x_5:
[----:B------:R-:W-:Y:S01]  /*09f0*/  USHF.L.U32 UR4, UR19, 0x15, URZ ;  /* 0x0000001513047899 */ /* 0x000fe200080006ff */
[C---:B------:R-:W-:Y:S01]  /*0a00*/  LOP3.LUT R36, R38.reuse, 0x40, RZ, 0x3c, !PT ;  /* 0x0000004026247812 */ /* 0x040fe200078e3cff */
[----:B-----5:R-:W-:Y:S01]  /*0a10*/  STS.U16 [R38+UR11], R17 ;  /* 0x0000001126007988 */ /* 0x020fe2000800040b */
[----:B0-----:R-:W-:Y:S01]  /*0a20*/  LOP3.LUT R3, R38, 0x60, RZ, 0x3c, !PT ;  /* 0x0000006026037812 */ /* 0x001fe200078e3cff */
[----:B------:R-:W-:Y:S01]  /*0a30*/  ULOP3.LUT UR4, UR4, 0x600000, URZ, 0xc0, !UPT ;  /* 0x0060000004047892 */ /* 0x000fe2000f8ec0ff */
[----:B------:R-:W-:Y:S01]  /*0a40*/  LOP3.LUT P1, RZ, R0, 0x7f, RZ, 0xc0, !PT ;  /* 0x0000007f00ff7812 */ /* 0x000fe2000782c0ff */
[----:B------:R0:W-:Y:S01]  /*0a50*/  STS.U16 [R38+UR11+0x400], R13 ;  /* 0x0004000d26007988 */ /* 0x0001e2000800040b */
[----:B------:R-:W-:Y:S01]  /*0a60*/  UMOV UR5, 0x1 ;  /* 0x0000000100057882 */ /* 0x000fe20000000000 */
[----:B------:R-:W-:Y:S01]  /*0a70*/  UIADD3 UR12, UPT, UPT, UR10, UR4, URZ ;  /* 0x000000040a0c7290 */ /* 0x000fe2000fffe0ff */
[----:B------:R-:W-:Y:S01]  /*0a80*/  PRMT R5, RZ, 0x7610, R5 ;  /* 0x00007610ff057816 */ /* 0x000fe20000000005 */
[----:B------:R-:W-:Y:S01]  /*0a90*/  STS.U16 [R37+UR11+0x100], R18 ;  /* 0x0001001225007988 */ /* 0x000fe2000800040b */
[----:B------:R-:W-:Y:S01]  /*0aa0*/  UIADD3 UR13, UPT, UPT, UR11, 0x2000, URZ ;  /* 0x000020000b0d7890 */ /* 0x000fe2000fffe0ff */
[----:B------:R-:W-:Y:S01]  /*0ab0*/  PRMT R7, RZ, 0x7610, R7 ;  /* 0x00007610ff077816 */ /* 0x000fe20000000007 */
[----:B------:R-:W1:Y:S01]  /*0ac0*/  LDCU UR18, c[0x0][0x3f0] ;  /* 0x00007e00ff1277ac */ /* 0x000e620008000800 */
[----:B------:R-:W-:Y:S01]  /*0ad0*/  STS.U16 [R37+UR11+0x500], R16 ;  /* 0x0005001025007988 */ /* 0x000fe2000800040b */
[----:B------:R-:W-:-:S02]  /*0ae0*/  PRMT R11, RZ, 0x7610, R11 ;  /* 0x00007610ff0b7816 */ /* 0x000fc4000000000b */
[----:B0-----:R-:W-:Y:S01]  /*0af0*/  PRMT R13, RZ, 0x7610, R13 ;  /* 0x00007610ff0d7816 */ /* 0x001fe2000000000d */
[----:B------:R0:W-:Y:S01]  /*0b00*/  STS.U16 [R36+UR11+0x200], R9 ;  /* 0x0002000924007988 */ /* 0x0001e2000800040b */
[----:B------:R-:W-:Y:S01]  /*0b10*/  VOTEU.ALL UP0, P1 ;  /* 0x0000000000ff7886 */ /* 0x000fe20000800000 */
[----:B------:R-:W-:Y:S01]  /*0b20*/  VOTEU.ALL UP1, P1 ;  /* 0x0000000000ff7886 */ /* 0x000fe20000820000 */
[----:B------:R-:W-:Y:S01]  /*0b30*/  PRMT R17, RZ, 0x7610, R17 ;  /* 0x00007610ff117816 */ /* 0x000fe20000000011 */
[----:B------:R2:W-:Y:S01]  /*0b40*/  STS.U16 [R36+UR11+0x600], R15 ;  /* 0x0006000f24007988 */ /* 0x0005e2000800040b */
[----:B------:R-:W-:Y:S01]  /*0b50*/  PRMT R19, RZ, 0x7610, R19 ;  /* 0x00007610ff137816 */ /* 0x000fe20000000013 */
[----:B------:R-:W-:-:S04]  /*0b60*/  @!UP0 UIADD3 UR8, UPT, UPT, -UR5, 0x100000, URZ ;  /* 0x0010000005088890 */ /* 0x000fc8000fffe1ff */
[----:B------:R-:W-:Y:S02]  /*0b70*/  @!UP0 USHF.L.U32 UR9, UR8, 0xb, URZ ;  /* 0x0000000b08098899 */ /* 0x000fe400080006ff */
[----:B------:R-:W-:Y:S01]  /*0b80*/  @!UP0 USHF.L.U32 UR8, UR8, 0x1, URZ ;  /* 0x0000000108088899 */ /* 0x000fe200080006ff */
[----:B------:R3:W-:Y:S01]  /*0b90*/  STS.U16 [R3+UR11+0x300], R20 ;  /* 0x0003001403007988 */ /* 0x0007e2000800040b */
[----:B0-----:R-:W-:-:S03]  /*0ba0*/  PRMT R9, RZ, 0x7610, R9 ;  /* 0x00007610ff097816 */ /* 0x001fc60000000009 */
[----:B------:R3:W-:Y:S01]  /*0bb0*/  STS.U16 [R3+UR11+0x700], R22 ;  /* 0x0007001603007988 */ /* 0x0007e2000800040b */
[----:B-1----:R-:W-:Y:S02]  /*0bc0*/  ISETP.LT.AND P2, PT, RZ, UR18, PT ;  /* 0x00000012ff007c0c */ /* 0x002fe4000bf41270 */
[----:B--2---:R-:W-:Y:S01]  /*0bd0*/  PRMT R15, RZ, 0x7610, R15 ;  /* 0x00007610ff0f7816 */ /* 0x004fe2000000000f */
[----:B------:R-:W-:Y:S01]  /*0be0*/  STTM.16dp32bit_t0_t15.x8 tmem[UR12], RZ ;  /* 0x000000ff000079ed */ /* 0x000fe2000898000c */
[----:B------:R-:W-:Y:S01]  /*0bf0*/  STTM.16dp32bit_t16_t31.x8 tmem[UR12+0x8], RZ ;  /* 0x000008ff000079ed */ /* 0x000fe200089a000c */
[----:B------:R-:W0:Y:S02]  /*0c00*/  FENCE.VIEW.ASYNC.T ;  /* 0x00000000000073c6 */ /* 0x000e240000000200 */
[----:B0-----:R-:W-:Y:S06]  /*0c10*/  BAR.SYNC.DEFER_BLOCKING 0x0 ;  /* 0x0000000000007b1d */ /* 0x001fec0000010000 */
[----:B------:R-:W0:Y:S02]  /*0c20*/  FENCE.VIEW.ASYNC.S ;  /* 0x00000000000073c6 */ /* 0x000e240000000000 */
[----:B0-----:R0:W1:Y:S02]  /*0c30*/  @!UP1 SYNCS.EXCH.64 URZ, [UR13], UR8 ;  /* 0x000000080dff95b2 */ /* 0x0010640008000100 */
[----:B-1----:R-:W-:Y:S06]  /*0c40*/  BAR.SYNC.DEFER_BLOCKING 0x0 ;  /* 0x0000000000007b1d */ /* 0x002fec0000010000 */
[----:B------:R-:W2:Y:S04]  /*0c50*/  @P2 LDG.E.U16 R5, desc[UR20][R74.64] ;  /* 0x000000144a052981 */ /* 0x000ea8000c1e1500 */
[----:B------:R-:W4:Y:S04]  /*0c60*/  @P2 LDG.E.U16 R7, desc[UR20][R72.64] ;  /* 0x0000001448072981 */ /* 0x000f28000c1e1500 */
[----:B------:R-:W3:Y:S04]  /*0c70*/  @P2 LDG.E.U16 R11, desc[UR20][R70.64] ;  /* 0x00000014460b2981 */ /* 0x000ee8000c1e1500 */
[----:B------:R-:W3:Y:S04]  /*0c80*/  @P2 LDG.E.U16 R9, desc[UR20][R68.64] ;  /* 0x0000001444092981 */ /* 0x000ee8000c1e1500 */
[----:B------:R-:W3:Y:S04]  /*0c90*/  @P2 LDG.E.U16 R13, desc[UR20][R66.64] ;  /* 0x00000014420d2981 */ /* 0x000ee8000c1e1500 */
[----:B------:R-:W3:Y:S04]  /*0ca0*/  @P2 LDG.E.U16 R15, desc[UR20][R64.64] ;  /* 0x00000014400f2981 */ /* 0x000ee8000c1e1500 */
[----:B------:R-:W3:Y:S04]  /*0cb0*/  @P2 LDG.E.U16 R17, desc[UR20][R62.64] ;  /* 0x000000143e112981 */ /* 0x000ee8000c1e1500 */
[----:B------:R-:W3:Y:S01]  /*0cc0*/  @P2 LDG.E.U16 R19, desc[UR20][R58.64] ;  /* 0x000000143a132981 */ /* 0x000ee2000c1e1500 */
[----:B0-----:R-:W-:-:S04]  /*0cd0*/  @!UP0 UIADD3 UR8, UPT, UPT, -UR5, 0x100000, URZ ;  /* 0x0010000005088890 */ /* 0x001fc8000fffe1ff */
[----:B------:R-:W-:Y:S02]  /*0ce0*/  @!UP0 USHF.L.U32 UR9, UR8, 0xb, URZ ;  /* 0x0000000b08098899 */ /* 0x000fe400080006ff */
[----:B------:R-:W-:Y:S01]  /*0cf0*/  @!UP0 USHF.L.U32 UR8, UR8, 0x1, URZ ;  /* 0x0000000108088899 */ /* 0x000fe200080006ff */
[----:B------:R-:W-:Y:S01]  /*0d00*/  VOTEU.ALL UP1, P1 ;  /* 0x0000000000ff7886 */ /* 0x000fe20000820000 */
[----:B------:R-:W-:-:S04]  /*0d10*/  @!UP0 UIADD3 UR4, UPT, UPT, -UR5, 0x100000, URZ ;  /* 0x0010000005048890 */ /* 0x000fc8000fffe1ff */
[----:B------:R-:W-:Y:S02]  /*0d20*/  @!UP0 USHF.L.U32 UR5, UR4, 0xb, URZ ;  /* 0x0000000b04058899 */ /* 0x000fe400080006ff */
[----:B------:R-:W-:Y:S02]  /*0d30*/  @!UP0 USHF.L.U32 UR4, UR4, 0x1, URZ ;  /* 0x0000000104048899 */ /* 0x000fe400080006ff */
[----:B------:R-:W-:Y:S01]  /*0d40*/  UIADD3 UR6, UPT, UPT, UR11, 0x1000, URZ ;  /* 0x000010000b067890 */ /* 0x000fe2000fffe0ff */
[----:B------:R-:W-:Y:S01]  /*0d50*/  ISETP.EQ.U32.AND P3, PT, RZ, UR19, P2 ;  /* 0x00000013ff007c0c */ /* 0x000fe20009762070 */
[----:B------:R-:W-:Y:S01]  /*0d60*/  UIADD3 UR27, UPT, UPT, UR10, 0x100000, URZ ;  /* 0x001000000a1b7890 */ /* 0x000fe2000fffe0ff */
[----:B------:R0:W1:Y:S01]  /*0d70*/  @!UP1 SYNCS.EXCH.64 URZ, [UR11+0x2008], UR8 ;  /* 0x002008080bff95b2 */ /* 0x0000620008000100 */
[----:B------:R-:W-:Y:S01]  /*0d80*/  VOTEU.ALL UP1, P1 ;  /* 0x0000000000ff7886 */ /* 0x000fe20000820000 */
[----:B0-----:R-:W0:Y:S01]  /*0d90*/  LDCU.64 UR8, c[0x0][0x3d0] ;  /* 0x00007a00ff0877ac */ /* 0x001e220008000a00 */
[----:B--2---:R2:W-:Y:S04]  /*0da0*/  STS.U16 [R38+UR11+0x800], R5 ;  /* 0x0008000526007988 */ /* 0x0045e8000800040b */
[----:B----4-:R2:W-:Y:S04]  /*0db0*/  STS.U16 [R38+UR11+0x900], R7 ;  /* 0x0009000726007988 */ /* 0x0105e8000800040b */
[----:B---3--:R2:W-:Y:S04]  /*0dc0*/  STS.U16 [R38+UR11+0xa00], R11 ;  /* 0x000a000b26007988 */ /* 0x0085e8000800040b */
[----:B------:R2:W-:Y:S04]  /*0dd0*/  STS.U16 [R38+UR11+0xb00], R9 ;  /* 0x000b000926007988 */ /* 0x0005e8000800040b */
[----:B------:R2:W-:Y:S04]  /*0de0*/  STS.U16 [R38+UR11+0xc00], R13 ;  /* 0x000c000d26007988 */ /* 0x0005e8000800040b */
[----:B------:R2:W-:Y:S04]  /*0df0*/  STS.U16 [R38+UR11+0xd00], R15 ;  /* 0x000d000f26007988 */ /* 0x0005e8000800040b */
[----:B------:R2:W-:Y:S04]  /*0e00*/  STS.U16 [R38+UR11+0xe00], R17 ;  /* 0x000e001126007988 */ /* 0x0005e8000800040b */
[----:B------:R2:W-:Y:S01]  /*0e10*/  STS.U16 [R38+UR11+0xf00], R19 ;  /* 0x000f001326007988 */ /* 0x0005e2000800040b */
[----:B-1----:R1:W-:Y:S06]  /*0e20*/  MEMBAR.ALL.CTA ;  /* 0x0000000000007992 */ /* 0x0023ec0000008000 */
[----:B-1----:R-:W-:Y:S04]  /*0e30*/  FENCE.VIEW.ASYNC.S ;  /* 0x00000000000073c6 */ /* 0x002fe80000000000 */
[----:B------:R-:W1:Y:S02]  /*0e40*/  FENCE.VIEW.ASYNC.S ;  /* 0x00000000000073c6 */ /* 0x000e640000000000 */
[----:B-1----:R2:W1:Y:S02]  /*0e50*/  @!UP1 SYNCS.EXCH.64 URZ, [UR11+0x1000], UR4 ;  /* 0x001000040bff95b2 */ /* 0x0024640008000100 */
[----:B-1----:R-:W-:Y:S06]  /*0e60*/  BAR.SYNC.DEFER_BLOCKING 0x0 ;  /* 0x0000000000007b1d */ /* 0x002fec0000010000 */
[----:B0-2---:R-:W-:Y:S05]  /*0e70*/  @!P3 BRA `(.L_x_6) ;  /* 0x00000000003cb947 */ /* 0x005fea0003800000 */
[----:B------:R-:W-:Y:S02]  /*0e80*/  UIADD3 UR4, UPT, UPT, UR11, 0x800, URZ ;  /* 0x000008000b047890 */ /* 0x000fe4000fffe0ff */
[----:B------:R-:W-:Y:S02]  /*0e90*/  USHF.R.U32.HI UR14, URZ, 0x4, UR11 ;  /* 0x00000004ff0e7899 */ /* 0x000fe4000801160b */
[----:B------:R-:W-:Y:S02]  /*0ea0*/  USHF.R.U32.HI UR4, URZ, 0x4, UR4 ;  /* 0x00000004ff047899 */ /* 0x000fe40008011604 */
[----:B------:R-:W-:Y:S02]  /*0eb0*/  USGXT.U32 UR14, UR14, 0xe ;  /* 0x0000000e0e0e789a */ /* 0x000fe40008000000 */
[----:B------:R-:W-:Y:S01]  /*0ec0*/  USGXT.U32 UR16, UR4, 0xe ;  /* 0x0000000e0410789a */ /* 0x000fe20008000000 */
[----:B------:R-:W-:Y:S02]  /*0ed0*/  UMOV UR5, URZ ;  /* 0x000000ff00057c82 */ /* 0x000fe40008000000 */
[----:B------:R-:W-:Y:S01]  /*0ee0*/  UMOV UR4, UR6 ;  /* 0x0000000600047c82 */ /* 0x000fe20008000000 */
[----:B------:R-:W-:Y:S01]  /*0ef0*/  UMOV UR22, 0x0 ;  /* 0x0000000000167882 */ /* 0x000fe20000000000 */
[----:B------:R-:W-:Y:S01]  /*0f00*/  UMOV UR23, 0x4108490 ;  /* 0x0410849000177882 */ /* 0x000fe20000000000 */
[----:B------:R-:W-:Y:S01]  /*0f10*/  UMOV UR15, 0x40004040 ;  /* 0x40004040000f7882 */ /* 0x000fe20000000000 */
[----:B------:R-:W-:Y:S01]  /*0f20*/  UMOV UR17, 0xc0004010 ;  /* 0xc000401000117882 */ /* 0x000fe20000000000 */
[----:B------:R-:W-:Y:S01]  /*0f30*/  UMOV UR4, UR4 ;  /* 0x0000000400047c82 */ /* 0x000fe20008000000 */
[----:B------:R0:W-:Y:S01]  /*0f40*/  UTCHMMA gdesc[UR14], gdesc[UR16], tmem[UR27], tmem[UR22], idesc[UR23], !UPT ;  /* 0x00ff16100e0075ea */ /* 0x0001e2000f80001b */
[----:B------:R0:W-:Y:S01]  /*0f50*/  UTCBAR [UR4], URZ ;  /* 0x000000ff040073e9 */ /* 0x0001e200080000ff */
[----:B------:R-:W-:-:S02]  /*0f60*/  NOP ;  /* 0x0000000000007918 */ /* 0x000fc40000000000 */
.L_x_6:
[----:B------:R-:W-:Y:S05]  /*0f70*/  @!P2 BRA `(.L_x_7) ;  /* 0x000000000008a947 */ /* 0x000fea0003800000 */
[----:B------:R-:W1:Y:S02]  /*0f80*/  SYNCS.PHASECHK.TRANS64.TRYWAIT P4, [UR11+0x1000], RZ ;  /* 0x001000ffff0075a7 */ /* 0x000e64000808110b */
[----:B-1----:R-:W-:Y:S05]  /*0f90*/  @!P4 BRA `(.L_x_8) ;  /* 0x000000380010c947 */ /* 0x002fea0003800000 */
.L_x_7:
[----:B------:R-:W-:Y:S01]  /*0fa0*/  BAR.SYNC.DEFER_BLOCKING 0x0 ;  /* 0x0000000000007b1d */ /* 0x000fe20000010000 */
[----:B------:R-:W-:Y:S01]  /*0fb0*/  UIMAD UR8, UR7, UR8, URZ ;  /* 0x00000008070872a4 */ /* 0x000fe2000f8e02ff */
[----:B------:R-:W-:Y:S01]  /*0fc0*/  IMAD R41, R40, UR9, RZ ;  /* 0x0000000928297c24 */ /* 0x000fe2000f8e02ff */
[----:B------:R-:W-:Y:S02]  /*0fd0*/  PRMT R81, RZ, 0x7610, R81 ;  /* 0x00007610ff517816 */ /* 0x000fe40000000051 */
[----:B0-----:R-:W-:-:S03]  /*0fe0*/  USHF.L.U32 UR4, UR8, 0x1, URZ ;  /* 0x0000000108047899 */ /* 0x001fc600080006ff */
[----:B------:R-:W0:Y:S01]  /*0ff0*/  LDC.64 R48, c[0x0][0x390] ;  /* 0x0000e400ff307b82 */ /* 0x000e220000000a00 */
[----:B------:R-:W1:Y:S01]  /*1000*/  LDCU UR14, c[0x0][0x3a8] ;  /* 0x00007500ff0e77ac */ /* 0x000e620008000800 */
[----:B------:R-:W-:Y:S01]  /*1010*/  LDTM.16dp32bit_t0_t15.x32 R4, tmem[UR12+0x100000] ;  /* 0x1000000c000479ee */ /* 0x000fe20008a80000 */
[----:B------:R-:W1:Y:S01]  /*1020*/  LDTM.16dp32bit_t16_t31.x32 R4, tmem[UR12+0x100020] ;  /* 0x1000200c000479ee */ /* 0x000e620008aa0000 */
[----:B------:R-:W-:Y:S02]  /*1030*/  SHF.L.U32 R43, R41, 0x1, RZ ;  /* 0x00000001292b7819 */ /* 0x000fe400000006ff */
[----:B------:R-:W-:Y:S02]  /*1040*/  PRMT R78, RZ, 0x7610, R78 ;  /* 0x00007610ff4e7816 */ /* 0x000fe4000000004e */
[----:B------:R-:W-:Y:S01]  /*1050*/  PRMT R79, RZ, 0x7610, R79 ;  /* 0x00007610ff4f7816 */ /* 0x000fe2000000004f */
[----:B------:R-:W2:Y:S01]  /*1060*/  LDC R42, c[0x0][0x3d8] ;  /* 0x0000f600ff2a7b82 */ /* 0x000ea20000000800 */
[----:B------:R-:W3:Y:S01]  /*1070*/  @!P1 SYNCS.CCTL.IV [UR11+0x1000] ;  /* 0x00100000ff0099b1 */ /* 0x000ee2000800000b */
[----:B------:R-:W-:Y:S01]  /*1080*/  NOP ;  /* 0x0000000000007918 */ /* 0x000fe20000000000 */
[----:B0-----:R-:W-:Y:S01]  /*1090*/  IADD3 R40, P4, P5, R43, UR4, R48 ;  /* 0x000000042b287c10 */ /* 0x001fe2000fd9e030 */
[----:B------:R-:W-:Y:S01]  /*10a0*/  UIMAD.WIDE UR4, UR8, 0x2, URZ ;  /* 0x00000002080478a5 */ /* 0x000fe2000f8e02ff */
[----:B-1----:R-:W-:Y:S01]  /*10b0*/  FMUL R44, R4, UR14 ;  /* 0x0000000e042c7c20 */ /* 0x002fe20008400000 */
[----:B------:R-:W-:Y:S01]  /*10c0*/  FMUL R45, R5, UR14 ;  /* 0x0000000e052d7c20 */ /* 0x000fe20008400000 */
[----:B------:R-:W-:Y:S01]  /*10d0*/  FMUL R46, R6, UR14 ;  /* 0x0000000e062e7c20 */ /* 0x000fe20008400000 */
[----:B------:R-:W-:Y:S01]  /*10e0*/  FMUL R43, R7, UR14 ;  /* 0x0000000e072b7c20 */ /* 0x000fe20008400000 */
[----:B------:R-:W-:Y:S01]  /*10f0*/  FMUL R60, R16, UR14 ;  /* 0x0000000e103c7c20 */ /* 0x000fe20008400000 */
[----:B------:R-:W-:Y:S01]  /*1100*/  FMUL R76, R18, UR14 ;  /* 0x0000000e124c7c20 */ /* 0x000fe20008400000 */
[----:B------:R-:W-:Y:S01]  /*1110*/  FMUL R80, R20, UR14 ;  /* 0x0000000e14507c20 */ /* 0x000fe20008400000 */
[----:B------:R-:W-:Y:S01]  /*1120*/  FMNMX3 R47, R44, R45, R46, !PT ;  /* 0x0000002d2c2f7276 */ /* 0x000fe2000780002e */
[----:B------:R-:W-:-:S04]  /*1130*/  IMAD.HI R44, R41, 0x2, RZ ;  /* 0x00000002292c7827 */ /* 0x000fc800078e02ff */
[----:B------:R-:W-:Y:S01]  /*1140*/  FMUL R46, R8, UR14 ;  /* 0x0000000e082e7c20 */ /* 0x000fe20008400000 */
[----:B------:R-:W-:Y:S01]  /*1150*/  FMUL R45, R10, UR14 ;  /* 0x0000000e0a2d7c20 */ /* 0x000fe20008400000 */
[----:B--2---:R-:W-:Y:S01]  /*1160*/  IMAD R41, R39, R42, RZ ;  /* 0x0000002a27297224 */ /* 0x004fe200078e02ff */
[----:B------:R-:W-:Y:S01]  /*1170*/  IADD3.X R39, PT, PT, R44, UR5, R49, P4, P5 ;  /* 0x000000052c277c10 */ /* 0x000fe2000a7ea431 */
[----:B------:R-:W-:Y:S01]  /*1180*/  FMUL R44, R9, UR14 ;  /* 0x0000000e092c7c20 */ /* 0x000fe20008400000 */
[----:B------:R-:W-:Y:S01]  /*1190*/  FMNMX3 R48, R47, R43, R46, !PT ;  /* 0x0000002b2f307276 */ /* 0x000fe2000780002e */
[----:B------:R-:W-:Y:S01]  /*11a0*/  FMUL R46, R11, UR14 ;  /* 0x0000000e0b2e7c20 */ /* 0x000fe20008400000 */
[----:B------:R-:W-:Y:S01]  /*11b0*/  LEA R43, R42, R41, 0x1 ;  /* 0x000000292a2b7211 */ /* 0x000fe200078e08ff */
[----:B------:R-:W-:Y:S01]  /*11c0*/  FMUL R47, R12, UR14 ;  /* 0x0000000e0c2f7c20 */ /* 0x000fe20008400000 */
[----:B------:R-:W-:Y:S01]  /*11d0*/  FMNMX3 R48, R48, R44, R45, !PT ;  /* 0x0000002c30307276 */ /* 0x000fe2000780002d */
[----:B------:R-:W-:Y:S01]  /*11e0*/  FMUL R44, R13, UR14 ;  /* 0x0000000e0d2c7c20 */ /* 0x000fe20008400000 */
[----:B------:R-:W-:Y:S01]  /*11f0*/  LEA R45, R42, R43, 0x1 ;  /* 0x0000002b2a2d7211 */ /* 0x000fe200078e08ff */
[----:B------:R-:W-:Y:S01]  /*1200*/  FMUL R49, R14, UR14 ;  /* 0x0000000e0e317c20 */ /* 0x000fe20008400000 */
[----:B------:R-:W-:-:S02]  /*1210*/  FMNMX3 R46, R48, R46, R47, !PT ;  /* 0x0000002e302e7276 */ /* 0x000fc4000780002f */
[C---:B------:R-:W-:Y:S02]  /*1220*/  LEA R47, R42.reuse, R45, 0x1 ;  /* 0x0000002d2a2f7211 */ /* 0x040fe400078e08ff */
[-C--:B------:R-:W-:Y:S02]  /*1230*/  LEA R56, P4, R41, R40.reuse, 0x1 ;  /* 0x0000002829387211 */ /* 0x080fe400078808ff */
[C---:B------:R-:W-:Y:S02]  /*1240*/  LEA R61, R42.reuse, R47, 0x1 ;  /* 0x0000002f2a3d7211 */ /* 0x040fe400078e08ff */
[----:B------:R-:W-:Y:S02]  /*1250*/  LEA R54, P5, R43, R40, 0x1 ;  /* 0x000000282b367211 */ /* 0x000fe400078a08ff */
[----:B------:R-:W-:Y:S02]  /*1260*/  LEA.HI.X.SX32 R57, R41, R39, 0x1, P4 ;  /* 0x0000002729397211 */ /* 0x000fe400020f0eff */
[----:B------:R-:W-:-:S02]  /*1270*/  LEA R41, R42, R61, 0x1 ;  /* 0x0000003d2a297211 */ /* 0x000fc400078e08ff */
[----:B------:R-:W-:Y:S01]  /*1280*/  LEA.HI.X.SX32 R55, R43, R39, 0x1, P5 ;  /* 0x000000272b377211 */ /* 0x000fe200028f0eff */
[----:B------:R-:W-:Y:S01]  /*1290*/  FMUL R82, R21, UR14 ;  /* 0x0000000e15527c20 */ /* 0x000fe20008400000 */
[----:B------:R-:W-:Y:S01]  /*12a0*/  LEA R50, P4, R45, R40, 0x1 ;  /* 0x000000282d327211 */ /* 0x000fe200078808ff */
[----:B------:R-:W-:Y:S01]  /*12b0*/  FMUL R83, R22, UR14 ;  /* 0x0000000e16537c20 */ /* 0x000fe20008400000 */
[----:B------:R-:W-:Y:S01]  /*12c0*/  LEA R43, R42, R41, 0x1 ;  /* 0x000000292a2b7211 */ /* 0x000fe200078e08ff */
[----:B------:R0:W5:Y:S01]  /*12d0*/  @P2 LDG.E.U16 R81, desc[UR20][R56.64] ;  /* 0x0000001438512981 */ /* 0x000162000c1e1500 */
[----:B------:R-:W-:Y:S02]  /*12e0*/  FMNMX3 R77, R46, R44, R49, !PT ;  /* 0x0000002c2e4d7276 */ /* 0x000fe40007800031 */
[-C--:B------:R-:W-:Y:S01]  /*12f0*/  LEA R48, P5, R47, R40.reuse, 0x1 ;  /* 0x000000282f307211 */ /* 0x080fe200078a08ff */
[----:B------:R0:W5:Y:S01]  /*1300*/  @P2 LDG.E.U16 R78, desc[UR20][R54.64] ;  /* 0x00000014364e2981 */ /* 0x000162000c1e1500 */
[----:B------:R-:W-:-:S02]  /*1310*/  LEA R46, P6, R61, R40, 0x1 ;  /* 0x000000283d2e7211 */ /* 0x000fc400078c08ff */
[----:B------:R-:W-:Y:S01]  /*1320*/  LEA.HI.X.SX32 R51, R45, R39, 0x1, P4 ;  /* 0x000000272d337211 */ /* 0x000fe200020f0eff */
[----:B------:R-:W-:Y:S01]  /*1330*/  FMUL R45, R15, UR14 ;  /* 0x0000000e0f2d7c20 */ /* 0x000fe20008400000 */
[----:B------:R-:W-:Y:S02]  /*1340*/  LEA R52, R42, R43, 0x1 ;  /* 0x0000002b2a347211 */ /* 0x000fe400078e08ff */
[-C--:B------:R-:W-:Y:S01]  /*1350*/  LEA.HI.X.SX32 R49, R47, R39.reuse, 0x1, P5 ;  /* 0x000000272f317211 */ /* 0x080fe200028f0eff */
[----:B------:R0:W5:Y:S01]  /*1360*/  @P2 LDG.E.U16 R79, desc[UR20][R50.64] ;  /* 0x00000014324f2981 */ /* 0x000162000c1e1500 */
[----:B------:R-:W-:Y:S01]  /*1370*/  LEA.HI.X.SX32 R47, R61, R39, 0x1, P6 ;  /* 0x000000273d2f7211 */ /* 0x000fe200030f0eff */
[----:B------:R-:W-:Y:S01]  /*1380*/  FMUL R61, R17, UR14 ;  /* 0x0000000e113d7c20 */ /* 0x000fe20008400000 */
[-C--:B------:R-:W-:Y:S02]  /*1390*/  LEA R44, P4, R41, R40.reuse, 0x1 ;  /* 0x00000028292c7211 */ /* 0x080fe400078808ff */
[----:B------:R-:W-:-:S02]  /*13a0*/  LEA R42, P5, R43, R40, 0x1 ;  /* 0x000000282b2a7211 */ /* 0x000fc400078a08ff */
[C---:B------:R-:W-:Y:S02]  /*13b0*/  LEA R40, P6, R52.reuse, R40, 0x1 ;  /* 0x0000002834287211 */ /* 0x040fe400078c08ff */
[----:B------:R-:W-:Y:S02]  /*13c0*/  FMNMX3 R60, R77, R45, R60, !PT ;  /* 0x0000002d4d3c7276 */ /* 0x000fe4000780003c */
[-C--:B------:R-:W-:Y:S02]  /*13d0*/  LEA.HI.X.SX32 R45, R41, R39.reuse, 0x1, P4 ;  /* 0x00000027292d7211 */ /* 0x080fe400020f0eff */
[-C--:B------:R-:W-:Y:S02]  /*13e0*/  LEA.HI.X.SX32 R43, R43, R39.reuse, 0x1, P5 ;  /* 0x000000272b2b7211 */ /* 0x080fe400028f0eff */
[----:B------:R-:W-:Y:S01]  /*13f0*/  LEA.HI.X.SX32 R41, R52, R39, 0x1, P6 ;  /* 0x0000002734297211 */ /* 0x000fe200030f0eff */
[----:B------:R-:W-:Y:S01]  /*1400*/  FMUL R39, R19, UR14 ;  /* 0x0000000e13277c20 */ /* 0x000fe20008400000 */
[----:B------:R-:W-:-:S02]  /*1410*/  FMNMX3 R84, R60, R61, R76, !PT ;  /* 0x0000003d3c547276 */ /* 0x000fc4000780004c */
[----:B------:R-:W-:Y:S02]  /*1420*/  PRMT R61, RZ, 0x7610, R61 ;  /* 0x00007610ff3d7816 */ /* 0x000fe4000000003d */
[----:B------:R-:W-:Y:S01]  /*1430*/  FMNMX3 R84, R84, R39, R80, !PT ;  /* 0x0000002754547276 */ /* 0x000fe20007800050 */
[----:B------:R-:W-:Y:S01]  /*1440*/  FMUL R39, R23, UR14 ;  /* 0x0000000e17277c20 */ /* 0x000fe20008400000 */
[----:B------:R-:W-:Y:S01]  /*1450*/  FMUL R80, R24, UR14 ;  /* 0x0000000e18507c20 */ /* 0x000fe20008400000 */
[----:B------:R-:W-:Y:S01]  /*1460*/  PRMT R52, RZ, 0x7610, R52 ;  /* 0x00007610ff347816 */ /* 0x000fe20000000034 */
[----:B------:R0:W5:Y:S01]  /*1470*/  @P2 LDG.E.U16 R61, desc[UR20][R46.64] ;  /* 0x000000142e3d2981 */ /* 0x000162000c1e1500 */
        /* <DEDUP_REMOVED lines=17> */
[----:B------:R-:W-:-:S02]  /*1590*/  FMUL R80, R32, UR14 ;  /* 0x0000000e20507c20 */ /* 0x000fc40008400000 */
[----:B------:R-:W-:Y:S01]  /*15a0*/  FMNMX3 R84, R84, R82, R83, !PT ;  /* 0x0000005254547276 */ /* 0x000fe20007800053 */
[----:B------:R-:W-:Y:S01]  /*15b0*/  FMUL R82, R33, UR14 ;  /* 0x0000000e21527c20 */ /* 0x000fe20008400000 */
[----:B------:R-:W-:Y:S01]  /*15c0*/  FMUL R83, R34, UR14 ;  /* 0x0000000e22537c20 */ /* 0x000fe20008400000 */
[----:B------:R0:W5:Y:S01]  /*15d0*/  @P2 LDG.E.U16 R76, desc[UR20][R40.64] ;  /* 0x00000014284c2981 */ /* 0x000162000c1e1500 */
[----:B------:R-:W-:Y:S01]  /*15e0*/  FMNMX3 R80, R84, R39, R80, !PT ;  /* 0x0000002754507276 */ /* 0x000fe20007800050 */
[----:B------:R-:W-:-:S03]  /*15f0*/  FMUL R39, R35, UR14 ;  /* 0x0000000e23277c20 */ /* 0x000fc60008400000 */
[----:B------:R-:W-:-:S04]  /*1600*/  FMNMX3 R80, R80, R82, R83, !PT ;  /* 0x0000005250507276 */ /* 0x000fc80007800053 */
[----:B------:R-:W-:-:S05]  /*1610*/  FMNMX R80, R39, R80, !PT ;  /* 0x0000005027507209 */ /* 0x000fca0007800000 */
[----:B------:R-:W1:Y:S02]  /*1620*/  SHFL.BFLY PT, R39, R80, 0x10, 0x1f ;  /* 0x0e001f0050277f89 */ /* 0x000e6400000e0000 */
[----:B-1----:R-:W-:-:S05]  /*1630*/  FMNMX3 R39, R80, -INF , R39, !PT ;  /* 0xff80000050277876 */ /* 0x002fca0007800027 */
[--C-:B------:R-:W-:Y:S01]  /*1640*/  FFMA R4, R4, UR14, -R39.reuse ;  /* 0x0000000e04047c23 */ /* 0x100fe20008000827 */
[--C-:B------:R-:W-:Y:S01]  /*1650*/  FFMA R5, R5, UR14, -R39.reuse ;  /* 0x0000000e05057c23 */ /* 0x100fe20008000827 */
[--C-:B------:R-:W-:Y:S02]  /*1660*/  FFMA R6, R6, UR14, -R39.reuse ;  /* 0x0000000e06067c23 */ /* 0x100fe40008000827 */
[----:B------:R-:W-:Y:S01]  /*1670*/  FMUL R4, R4, 1.4426950216293334961 ;  /* 0x3fb8aa3b04047820 */ /* 0x000fe20000400000 */
[----:B------:R-:W-:Y:S01]  /*1680*/  FMUL R5, R5, 1.4426950216293334961 ;  /* 0x3fb8aa3b05057820 */ /* 0x000fe20000400000 */
[----:B------:R-:W-:Y:S01]  /*1690*/  FMUL R6, R6, 1.4426950216293334961 ;  /* 0x3fb8aa3b06067820 */ /* 0x000fe20000400000 */
[--C-:B------:R-:W-:Y:S01]  /*16a0*/  FFMA R7, R7, UR14, -R39.reuse ;  /* 0x0000000e07077c23 */ /* 0x100fe20008000827 */
[----:B------:R-:W-:Y:S02]  /*16b0*/  FFMA R8, R8, UR14, -R39 ;  /* 0x0000000e08087c23 */ /* 0x000fe40008000827 */
[----:B------:R-:W-:Y:S01]  /*16c0*/  MUFU.EX2 R4, R4 ;  /* 0x0000000400047308 */ /* 0x000fe20000000800 */
[----:B------:R-:W-:Y:S01]  /*16d0*/  FMUL R7, R7, 1.4426950216293334961 ;  /* 0x3fb8aa3b07077820 */ /* 0x000fe20000400000 */
[----:B------:R-:W-:-:S06]  /*16e0*/  FMUL R8, R8, 1.4426950216293334961 ;  /* 0x3fb8aa3b08087820 */ /* 0x000fcc0000400000 */
[----:B------:R-:W1:Y:S01]  /*16f0*/  MUFU.EX2 R5, R5 ;  /* 0x0000000500057308 */ /* 0x000e620000000800 */
[--C-:B------:R-:W-:Y:S01]  /*1700*/  FFMA R9, R9, UR14, -R39.reuse ;  /* 0x0000000e09097c23 */ /* 0x100fe20008000827 */
[----:B------:R-:W-:-:S06]  /*1710*/  FFMA R10, R10, UR14, -R39 ;  /* 0x0000000e0a0a7c23 */ /* 0x000fcc0008000827 */
[----:B------:R-:W2:Y:S01]  /*1720*/  MUFU.EX2 R6, R6 ;  /* 0x0000000600067308 */ /* 0x000ea20000000800 */
[----:B------:R-:W-:Y:S01]  /*1730*/  FMUL R9, R9, 1.4426950216293334961 ;  /* 0x3fb8aa3b09097820 */ /* 0x000fe20000400000 */
[----:B------:R-:W-:-:S06]  /*1740*/  FMUL R10, R10, 1.4426950216293334961 ;  /* 0x3fb8aa3b0a0a7820 */ /* 0x000fcc0000400000 */
[----:B------:R-:W4:Y:S01]  /*1750*/  MUFU.EX2 R7, R7 ;  /* 0x0000000700077308 */ /* 0x000f220000000800 */
[----:B------:R-:W-:Y:S01]  /*1760*/  FFMA R11, R11, UR14, -R39 ;  /* 0x0000000e0b0b7c23 */ /* 0x000fe20008000827 */
[----:B-1----:R-:W-:-:S06]  /*1770*/  FADD R83, R4, R5 ;  /* 0x0000000504537221 */ /* 0x002fcc0000000000 */
[----:B------:R-:W1:Y:S01]  /*1780*/  MUFU.EX2 R8, R8 ;  /* 0x0000000800087308 */ /* 0x000e620000000800 */
[----:B------:R-:W-:Y:S01]  /*1790*/  FMUL R11, R11, 1.4426950216293334961 ;  /* 0x3fb8aa3b0b0b7820 */ /* 0x000fe20000400000 */
[----:B------:R-:W-:Y:S01]  /*17a0*/  FFMA R12, R12, UR14, -R39 ;  /* 0x0000000e0c0c7c23 */ /* 0x000fe20008000827 */
[----:B--2---:R-:W-:-:S05]  /*17b0*/  FADD R80, R6, R83 ;  /* 0x0000005306507221 */ /* 0x004fca0000000000 */
[----:B------:R-:W2:Y:S01]  /*17c0*/  MUFU.EX2 R9, R9 ;  /* 0x0000000900097308 */ /* 0x000ea20000000800 */
[----:B------:R-:W-:Y:S01]  /*17d0*/  FMUL R12, R12, 1.4426950216293334961 ;  /* 0x3fb8aa3b0c0c7820 */ /* 0x000fe20000400000 */
[----:B------:R-:W-:Y:S01]  /*17e0*/  FFMA R13, R13, UR14, -R39 ;  /* 0x0000000e0d0d7c23 */ /* 0x000fe20008000827 */
[----:B----4-:R-:W-:-:S05]  /*17f0*/  FADD R83, R7, R80 ;  /* 0x0000005007537221 */ /* 0x010fca0000000000 */
[----:B------:R-:W4:Y:S01]  /*1800*/  MUFU.EX2 R10, R10 ;  /* 0x0000000a000a7308 */ /* 0x000f220000000800 */
[----:B------:R-:W-:Y:S01]  /*1810*/  FMUL R13, R13, 1.4426950216293334961 ;  /* 0x3fb8aa3b0d0d7820 */ /* 0x000fe20000400000 */
[----:B------:R-:W-:Y:S01]  /*1820*/  FFMA R14, R14, UR14, -R39 ;  /* 0x0000000e0e0e7c23 */ /* 0x000fe20008000827 */
[----:B-1----:R-:W-:-:S05]  /*1830*/  FADD R80, R8, R83 ;  /* 0x0000005308507221 */ /* 0x002fca0000000000 */
        /* <DEDUP_REMOVED lines=70> */
[--C-:B------:R-:W-:Y:S01]  /*1ca0*/  FFMA R32, R32, UR14, -R39.reuse ;  /* 0x0000000e20207c23 */ /* 0x100fe20008000827 */
[----:B------:R-:W-:-:S05]  /*1cb0*/  FFMA R33, R33, UR14, -R39 ;  /* 0x0000000e21217c23 */ /* 0x000fca0008000827 */
[----:B------:R-:W0:Y:S01]  /*1cc0*/  MUFU.EX2 R29, R29 ;  /* 0x0000001d001d7308 */ /* 0x000e220000000800 */
[----:B-1----:R-:W-:Y:S01]  /*1cd0*/  FADD R80, R26, R85 ;  /* 0x000000551a507221 */ /* 0x002fe20000000000 */
[----:B------:R-:W-:Y:S01]  /*1ce0*/  FMUL R32, R32, 1.4426950216293334961 ;  /* 0x3fb8aa3b20207820 */ /* 0x000fe20000400000 */
[----:B------:R-:W-:-:S05]  /*1cf0*/  FMUL R83, R33, 1.4426950216293334961 ;  /* 0x3fb8aa3b21537820 */ /* 0x000fca0000400000 */
[----:B------:R-:W1:Y:S01]  /*1d00*/  MUFU.EX2 R30, R30 ;  /* 0x0000001e001e7308 */ /* 0x000e620000000800 */
[----:B--2---:R-:W-:Y:S01]  /*1d10*/  FADD R33, R27, R80 ;  /* 0x000000501b217221 */ /* 0x004fe20000000000 */
[----:B------:R-:W-:-:S06]  /*1d20*/  FFMA R34, R34, UR14, -R39 ;  /* 0x0000000e22227c23 */ /* 0x000fcc0008000827 */
[----:B------:R-:W2:Y:S01]  /*1d30*/  MUFU.EX2 R31, R31 ;  /* 0x0000001f001f7308 */ /* 0x000ea20000000800 */
[----:B----4-:R-:W-:Y:S01]  /*1d40*/  FADD R80, R28, R33 ;  /* 0x000000211c507221 */ /* 0x010fe20000000000 */
[----:B------:R-:W-:Y:S01]  /*1d50*/  FMUL R34, R34, 1.4426950216293334961 ;  /* 0x3fb8aa3b22227820 */ /* 0x000fe20000400000 */
[----:B------:R-:W-:-:S05]  /*1d60*/  FFMA R35, R35, UR14, -R39 ;  /* 0x0000000e23237c23 */ /* 0x000fca0008000827 */
[----:B------:R-:W4:Y:S01]  /*1d70*/  MUFU.EX2 R32, R32 ;  /* 0x0000002000207308 */ /* 0x000f220000000800 */
[----:B0-----:R-:W-:Y:S01]  /*1d80*/  FADD R85, R29, R80 ;  /* 0x000000501d557221 */ /* 0x001fe20000000000 */
[----:B------:R-:W-:-:S06]  /*1d90*/  FMUL R33, R35, 1.4426950216293334961 ;  /* 0x3fb8aa3b23217820 */ /* 0x000fcc0000400000 */
[----:B------:R-:W0:Y:S01]  /*1da0*/  MUFU.EX2 R83, R83 ;  /* 0x0000005300537308 */ /* 0x000e220000000800 */
[----:B-1----:R-:W-:-:S07]  /*1db0*/  FADD R80, R30, R85 ;  /* 0x000000551e507221 */ /* 0x002fce0000000000 */
[----:B------:R-:W1:Y:S01]  /*1dc0*/  MUFU.EX2 R34, R34 ;  /* 0x0000002200227308 */ /* 0x000e620000000800 */
[----:B--2---:R-:W-:Y:S01]  /*1dd0*/  FADD R35, R31, R80 ;  /* 0x000000501f237221 */ /* 0x004fe20000000000 */
[----:B------:R-:W-:-:S06]  /*1de0*/  F2FP.BF16.F32.PACK_AB R4, R5, R4 ;  /* 0x000000040504723e */ /* 0x000fcc00000010ff */
[----:B------:R-:W2:Y:S01]  /*1df0*/  MUFU.EX2 R33, R33 ;  /* 0x0000002100217308 */ /* 0x000ea20000000800 */
[----:B----4-:R-:W-:Y:S01]  /*1e00*/  FADD R80, R32, R35 ;  /* 0x0000002320507221 */ /* 0x010fe20000000000 */
[----:B------:R-:W-:Y:S02]  /*1e10*/  F2FP.BF16.F32.PACK_AB R5, R7, R6 ;  /* 0x000000060705723e */ /* 0x000fe400000010ff */
[----:B------:R-:W-:Y:S02]  /*1e20*/  F2FP.BF16.F32.PACK_AB R6, R9, R8 ;  /* 0x000000080906723e */ /* 0x000fe400000010ff */
[----:B------:R-:W-:Y:S01]  /*1e30*/  F2FP.BF16.F32.PACK_AB R8, R13, R12 ;  /* 0x0000000c0d08723e */ /* 0x000fe200000010ff */
[----:B0-----:R-:W-:Y:S01]  /*1e40*/  FADD R13, R83, R80 ;  /* 0x00000050530d7221 */ /* 0x001fe20000000000 */
[----:B------:R-:W-:Y:S02]  /*1e50*/  F2FP.BF16.F32.PACK_AB R7, R11, R10 ;  /* 0x0000000a0b07723e */ /* 0x000fe400000010ff */
[----:B------:R-:W-:Y:S01]  /*1e60*/  F2FP.BF16.F32.PACK_AB R10, R17, R16 ;  /* 0x00000010110a723e */ /* 0x000fe200000010ff */
[----:B-1----:R-:W-:Y:S01]  /*1e70*/  FADD R16, R34, R13 ;  /* 0x0000000d22107221 */ /* 0x002fe20000000000 */
[----:B------:R-:W-:-:S03]  /*1e80*/  F2FP.BF16.F32.PACK_AB R12, R21, R20 ;  /* 0x00000014150c723e */ /* 0x000fc600000010ff */
[----:B--2---:R-:W-:Y:S01]  /*1e90*/  FADD R20, R33, R16 ;  /* 0x0000001021147221 */ /* 0x004fe20000000000 */
[----:B------:R-:W-:Y:S02]  /*1ea0*/  F2FP.BF16.F32.PACK_AB R9, R15, R14 ;  /* 0x0000000e0f09723e */ /* 0x000fe400000010ff */
[----:B------:R-:W-:Y:S02]  /*1eb0*/  F2FP.BF16.F32.PACK_AB R11, R19, R18 ;  /* 0x00000012130b723e */ /* 0x000fe400000010ff */
[----:B------:R0:W1:Y:S01]  /*1ec0*/  SHFL.BFLY PT, R21, R20, 0x10, 0x1f ;  /* 0x0e001f0014157f89 */ /* 0x00006200000e0000 */
[----:B------:R-:W-:Y:S02]  /*1ed0*/  F2FP.BF16.F32.PACK_AB R13, R23, R22 ;  /* 0x00000016170d723e */ /* 0x000fe400000010ff */
[----:B------:R-:W-:Y:S02]  /*1ee0*/  F2FP.BF16.F32.PACK_AB R14, R25, R24 ;  /* 0x00000018190e723e */ /* 0x000fe400000010ff */
[----:B------:R-:W-:-:S02]  /*1ef0*/  F2FP.BF16.F32.PACK_AB R15, R27, R26 ;  /* 0x0000001a1b0f723e */ /* 0x000fc400000010ff */
[----:B------:R-:W-:Y:S02]  /*1f00*/  F2FP.BF16.F32.PACK_AB R16, R29, R28 ;  /* 0x0000001c1d10723e */ /* 0x000fe400000010ff */
[----:B------:R-:W-:Y:S02]  /*1f10*/  F2FP.BF16.F32.PACK_AB R17, R31, R30 ;  /* 0x0000001e1f11723e */ /* 0x000fe400000010ff */
[----:B------:R-:W-:Y:S02]  /*1f20*/  F2FP.BF16.F32.PACK_AB R18, R83, R32 ;  /* 0x000000205312723e */ /* 0x000fe400000010ff */
[----:B------:R-:W-:Y:S01]  /*1f30*/  F2FP.BF16.F32.PACK_AB R19, R33, R34 ;  /* 0x000000222113723e */ /* 0x000fe200000010ff */
[----:B0--3--:R-:W-:Y:S06]  /*1f40*/  @!P2 BRA `(.L_x_9) ;  /* 0x000000000008a947 */ /* 0x009fec0003800000 */
[----:B------:R0:W-:Y:S01]  /*1f50*/  STTM.16dp32bit_t0_t15.x16 tmem[UR12+0x10], R4 ;  /* 0x00001004000079ed */ /* 0x0001e20008a0000c */
[----:B------:R0:W-:Y:S02]  /*1f60*/  STTM.16dp32bit_t16_t31.x16 tmem[UR12+0x20], R4 ;  /* 0x00002004000079ed */ /* 0x0001e40008a2000c */
.L_x_9:
[----:B-----5:R2:W-:Y:S01]  /*1f70*/  STS.U16 [R38+UR11+0x800], R81 ;  /* 0x0008005126007988 */ /* 0x0205e2000800040b */
[----:B0-----:R-:W-:Y:S01]  /*1f80*/  FADD R4, -R39, -INF ;  /* 0xff80000027047421 */ /* 0x001fe20000000100 */
[----:B------:R-:W-:Y:S02]  /*1f90*/  UIADD3 UR14, UPT, UPT, UR18, -0x40, URZ ;  /* 0xffffffc0120e7890 */ /* 0x000fe4000fffe0ff */
[----:B------:R2:W-:Y:S01]  /*1fa0*/  STS.U16 [R38+UR11+0xc00], R61 ;  /* 0x000c003d26007988 */ /* 0x0005e2000800040b */
[----:B------:R-:W-:-:S03]  /*1fb0*/  FMUL R12, R4, 1.4426950216293334961 ;  /* 0x3fb8aa3b040c7820 */ /* 0x000fc60000400000 */
[----:B------:R2:W-:Y:S03]  /*1fc0*/  STS.U16 [R37+UR11+0x900], R78 ;  /* 0x0009004e25007988 */ /* 0x0005e6000800040b */
[----:B------:R-:W0:Y:S01]  /*1fd0*/  MUFU.EX2 R12, R12 ;  /* 0x0000000c000c7308 */ /* 0x000e220000000800 */
[----:B------:R2:W-:Y:S04]  /*1fe0*/  STS.U16 [R37+UR11+0xd00], R52 ;  /* 0x000d003425007988 */ /* 0x0005e8000800040b */
[----:B------:R2:W-:Y:S04]  /*1ff0*/  STS.U16 [R36+UR11+0xa00], R79 ;  /* 0x000a004f24007988 */ /* 0x0005e8000800040b */
[----:B------:R2:W-:Y:S04]  /*2000*/  STS.U16 [R36+UR11+0xe00], R77 ;  /* 0x000e004d24007988 */ /* 0x0005e8000800040b */
[----:B------:R2:W-:Y:S04]  /*2010*/  STS.U16 [R3+UR11+0xb00], R60 ;  /* 0x000b003c03007988 */ /* 0x0005e8000800040b */
[----:B------:R2:W-:Y:S01]  /*2020*/  STS.U16 [R3+UR11+0xf00], R76 ;  /* 0x000f004c03007988 */ /* 0x0005e2000800040b */
[----:B------:R-:W3:Y:S02]  /*2030*/  FENCE.VIEW.ASYNC.T ;  /* 0x00000000000073c6 */ /* 0x000ee40000000200 */
[----:B---3--:R-:W-:Y:S06]  /*2040*/  BAR.SYNC.DEFER_BLOCKING 0x0 ;  /* 0x0000000000007b1d */ /* 0x008fec0000010000 */
[----:B------:R-:W3:Y:S01]  /*2050*/  LDTM.16dp32bit_t0_t15.x8 R4, tmem[UR12] ;  /* 0x0000000c000479ee */ /* 0x000ee20008980000 */
[----:B------:R-:W4:Y:S01]  /*2060*/  LDTM.16dp32bit_t16_t31.x8 R4, tmem[UR12+0x8] ;  /* 0x0000080c000479ee */ /* 0x000f2200089a0000 */
[----:B------:R-:W-:Y:S01]  /*2070*/  NOP ;  /* 0x0000000000007918 */ /* 0x000fe20000000000 */
[----:B0-2---:R-:W-:Y:S05]  /*2080*/  @!P2 BRA `(.L_x_10) ;  /* 0x000000000028a947 */ /* 0x005fea0003800000 */
[C---:B---34-:R-:W-:Y:S01]  /*2090*/  FMUL R4, R12.reuse, R4 ;  /* 0x000000040c047220 */ /* 0x058fe20000400000 */
[C---:B------:R-:W-:Y:S01]  /*20a0*/  FMUL R5, R12.reuse, R5 ;  /* 0x000000050c057220 */ /* 0x040fe20000400000 */
[C---:B------:R-:W-:Y:S01]  /*20b0*/  FMUL R6, R12.reuse, R6 ;  /* 0x000000060c067220 */ /* 0x040fe20000400000 */
[C---:B------:R-:W-:Y:S01]  /*20c0*/  FMUL R7, R12.reuse, R7 ;  /* 0x000000070c077220 */ /* 0x040fe20000400000 */
[C---:B------:R-:W-:Y:S01]  /*20d0*/  FMUL R8, R12.reuse, R8 ;  /* 0x000000080c087220 */ /* 0x040fe20000400000 */
[C---:B------:R-:W-:Y:S01]  /*20e0*/  FMUL R9, R12.reuse, R9 ;  /* 0x000000090c097220 */ /* 0x040fe20000400000 */
[C---:B------:R-:W-:Y:S01]  /*20f0*/  FMUL R10, R12.reuse, R10 ;  /* 0x0000000a0c0a7220 */ /* 0x040fe20000400000 */
[----:B------:R-:W-:-:S04]  /*2100*/  FMUL R11, R12, R11 ;  /* 0x0000000b0c0b7220 */ /* 0x000fc80000400000 */
[----:B------:R0:W-:Y:S01]  /*2110*/  STTM.16dp32bit_t0_t15.x8 tmem[UR12], R4 ;  /* 0x00000004000079ed */ /* 0x0001e2000898000c */
[----:B------:R0:W-:Y:S02]  /*2120*/  STTM.16dp32bit_t16_t31.x8 tmem[UR12+0x8], R4 ;  /* 0x00000804000079ed */ /* 0x0001e400089a000c */
.L_x_10:
[----:B----4-:R-:W2:Y:S02]  /*2130*/  FENCE.VIEW.ASYNC.T ;  /* 0x00000000000073c6 */ /* 0x010ea40000000200 */
[----:B--2---:R-:W-:Y:S01]  /*2140*/  BAR.SYNC.DEFER_BLOCKING 0x0 ;  /* 0x0000000000007b1d */ /* 0x004fe20000010000 */
[----:B-1----:R-:W-:Y:S01]  /*2150*/  FADD R21, R20, R21 ;  /* 0x0000001514157221 */ /* 0x002fe20000000000 */
[----:B------:R-:W-:Y:S02]  /*2160*/  UISETP.GE.AND UP1, UPT, UR14, 0x1, UPT ;  /* 0x000000010e00788c */ /* 0x000fe4000bf26270 */
[----:B------:R-:W-:Y:S01]  /*2170*/  UIADD3 UR15, UPT, UPT, UR10, 0x10, URZ ;  /* 0x000000100a0f7890 */ /* 0x000fe2000fffe0ff */
[----:B------:R-:W-:Y:S01]  /*2180*/  FADD R21, R12, R21 ;  /* 0x000000150c157221 */ /* 0x000fe20000000000 */
[----:B------:R1:W-:Y:S06]  /*2190*/  MEMBAR.ALL.CTA ;  /* 0x0000000000007992 */ /* 0x0003ec0000008000 */
[----:B-1----:R-:W1:Y:S02]  /*21a0*/  FENCE.VIEW.ASYNC.S ;  /* 0x00000000000073c6 */ /* 0x002e640000000000 */
[----:B-1----:R-:W-:Y:S06]  /*21b0*/  BAR.SYNC.DEFER_BLOCKING 0x0 ;  /* 0x0000000000007b1d */ /* 0x002fec0000010000 */
[----:B------:R-:W-:Y:S05]  /*21c0*/  @!P3 BRA `(.L_x_11) ;  /* 0x000000000074b947 */ /* 0x000fea0003800000 */
[----:B------:R-:W-:Y:S02]  /*21d0*/  UIADD3 UR4, UPT, UPT, UR11, 0x800, URZ ;  /* 0x000008000b047890 */ /* 0x000fe4000fffe0ff */
[----:B------:R-:W-:Y:S02]  /*21e0*/  UIADD3 UR8, UPT, UPT, UR10, 0x18, URZ ;  /* 0x000000180a087890 */ /* 0x000fe4000fffe0ff */
[----:B------:R-:W-:Y:S02]  /*21f0*/  USHF.R.U32.HI UR4, URZ, 0x4, UR4 ;  /* 0x00000004ff047899 */ /* 0x000fe40008011604 */
[----:B------:R-:W-:Y:S02]  /*2200*/  UIADD3 UR18, UPT, UPT, UR10, 0x20, URZ ;  /* 0x000000200a127890 */ /* 0x000fe4000fffe0ff */
[----:B------:R-:W-:Y:S02]  /*2210*/  USGXT.U32 UR16, UR4, 0xe ;  /* 0x0000000e0410789a */ /* 0x000fe40008000000 */
[----:B------:R-:W-:-:S02]  /*2220*/  UIADD3 UR26, UPT, UPT, UR10, 0x28, URZ ;  /* 0x000000280a1a7890 */ /* 0x000fc4000fffe0ff */
[----:B------:R-:W-:Y:S01]  /*2230*/  UIADD3 UR28, UP2, UPT, UR16, 0x2, URZ ;  /* 0x00000002101c7890 */ /* 0x000fe2000ff5e0ff */
[----:B------:R-:W-:Y:S01]  /*2240*/  UMOV UR4, URZ ;  /* 0x000000ff00047c82 */ /* 0x000fe20008000000 */
[----:B------:R-:W-:Y:S02]  /*2250*/  UMOV UR30, 0x0 ;  /* 0x00000000001e7882 */ /* 0x000fe40000000000 */
[----:B------:R-:W-:Y:S01]  /*2260*/  UIADD3.X UR29, UPT, UPT, UR4, 0x40004040, URZ, UP2, !UPT ;  /* 0x40004040041d7890 */ /* 0x000fe200097fe4ff */
[----:B------:R-:W-:Y:S01]  /*2270*/  UMOV UR31, 0x4040490 ;  /* 0x04040490001f7882 */ /* 0x000fe20000000000 */
[----:B------:R-:W-:Y:S02]  /*2280*/  UMOV UR17, 0x40004040 ;  /* 0x4000404000117882 */ /* 0x000fe40000000000 */
[----:B------:R-:W-:Y:S01]  /*2290*/  UIADD3.64 UR22, UPT, UPT, UR28, 0x2, URZ ;  /* 0x000000021c167897 */ /* 0x000fe2000fffe0ff */
[----:B------:R1:W-:Y:S01]  /*22a0*/  UTCHMMA tmem[UR15], gdesc[UR16], tmem[UR10], tmem[UR30], idesc[UR31], UPT ;  /* 0x00ff1e100f0079ea */ /* 0x0003e2000b80000a */
[----:B------:R-:W-:Y:S01]  /*22b0*/  UIADD3.64 UR24, UPT, UPT, UR28, 0x4, URZ ;  /* 0x000000041c187897 */ /* 0x000fe2000fffe0ff */
[----:B------:R-:W-:Y:S01]  /*22c0*/  UMOV UR32, 0x0 ;  /* 0x0000000000207882 */ /* 0x000fe20000000000 */
[----:B------:R-:W-:Y:S01]  /*22d0*/  UMOV UR33, 0x4040490 ;  /* 0x0404049000217882 */ /* 0x000fe20000000000 */
[----:B------:R-:W-:Y:S01]  /*22e0*/  UMOV UR34, 0x0 ;  /* 0x0000000000227882 */ /* 0x000fe20000000000 */
[----:B------:R-:W-:Y:S01]  /*22f0*/  UMOV UR35, 0x4040490 ;  /* 0x0404049000237882 */ /* 0x000fe20000000000 */
[----:B------:R-:W-:Y:S01]  /*2300*/  UMOV UR4, UR13 ;  /* 0x0000000d00047c82 */ /* 0x000fe20008000000 */
[----:B------:R-:W-:Y:S01]  /*2310*/  UMOV UR5, URZ ;  /* 0x000000ff00057c82 */ /* 0x000fe20008000000 */
[----:B------:R-:W-:Y:S01]  /*2320*/  UMOV UR36, 0x0 ;  /* 0x0000000000247882 */ /* 0x000fe20000000000 */
[----:B------:R-:W-:Y:S01]  /*2330*/  UMOV UR37, 0x4040490 ;  /* 0x0404049000257882 */ /* 0x000fe20000000000 */
[----:B------:R1:W-:Y:S01]  /*2340*/  UTCHMMA tmem[UR8], gdesc[UR28], tmem[UR10], tmem[UR32], idesc[UR33], UPT ;  /* 0x00ff201c080079ea */ /* 0x0003e2000b80000a */
[----:B------:R-:W-:Y:S01]  /*2350*/  UMOV UR4, UR4 ;  /* 0x0000000400047c82 */ /* 0x000fe20008000000 */
[----:B------:R1:W-:Y:S01]  /*2360*/  UTCHMMA tmem[UR18], gdesc[UR22], tmem[UR10], tmem[UR34], idesc[UR35], UPT ;  /* 0x00ff2216120079ea */ /* 0x0003e2000b80000a */
[----:B------:R1:W-:Y:S01]  /*2370*/  UTCHMMA tmem[UR26], gdesc[UR24], tmem[UR10], tmem[UR36], idesc[UR37], UPT ;  /* 0x00ff24181a0079ea */ /* 0x0003e2000b80000a */
[----:B------:R1:W-:Y:S01]  /*2380*/  UTCBAR [UR4], URZ ;  /* 0x000000ff040073e9 */ /* 0x0003e200080000ff */
[----:B------:R-:W-:Y:S01]  /*2390*/  NOP ;  /* 0x0000000000007918 */ /* 0x000fe20000000000 */
.L_x_11:
[----:B------:R-:W-:Y:S01]  /*23a0*/  FSEL R39, R39, -INF , P2 ;  /* 0xff80000027277808 */ /* 0x000fe20001000000 */
[----:B-1----:R-:W-:Y:S01]  /*23b0*/  UMOV UR4, URZ ;  /* 0x000000ff00047c82 */ /* 0x002fe20008000000 */
[----:B------:R-:W-:Y:S01]  /*23c0*/  FSEL R52, R21, 1, P2 ;  /* 0x3f80000015347808 */ /* 0x000fe20001000000 */
[----:B------:R-:W-:Y:S06]  /*23d0*/  BRA.U !UP1, `(.L_x_12) ;  /* 0x0000001509ac7547 */ /* 0x000fec000b800000 */
[----:B------:R-:W-:Y:S01]  /*23e0*/  UIADD3 UR4, UPT, UPT, UR11, 0x1800, URZ ;  /* 0x000018000b047890 */ /* 0x000fe2000fffe0ff */
[----:B------:R-:W-:Y:S01]  /*23f0*/  SHF.L.U32 R53, R53, 0x6, RZ ;  /* 0x0000000635357819 */ /* 0x000fe200000006ff */
[----:B------:R-:W-:Y:S01]  /*2400*/  USHF.L.U32 UR24, UR9, 0x6, URZ ;  /* 0x0000000609187899 */ /* 0x000fe200080006ff */
[----:B------:R-:W-:Y:S01]  /*2410*/  HFMA2 R77, -RZ, RZ, 0, 0 ;  /* 0x00000000ff4d7431 */ /* 0x000fe200000001ff */
[----:B------:R-:W-:Y:S01]  /*2420*/  USHF.R.U32.HI UR4, URZ, 0x4, UR4 ;  /* 0x00000004ff047899 */ /* 0x000fe20008011604 */
[----:B------:R-:W-:Y:S01]  /*2430*/  MOV R76, R39 ;  /* 0x00000027004c7202 */ /* 0x000fe20000000f00 */
[----:B------:R-:W-:Y:S01]  /*2440*/  USHF.R.U32.HI UR26, URZ, 0x4, UR11 ;  /* 0x00000004ff1a7899 */ /* 0x000fe2000801160b */
[----:B------:R-:W-:Y:S01]  /*2450*/  MOV R60, R53 ;  /* 0x00000035003c7202 */ /* 0x000fe20000000f00 */
[----:B------:R-:W-:Y:S01]  /*2460*/  USGXT.U32 UR23, UR4, 0xe ;  /* 0x0000000e0417789a */ /* 0x000fe20008000000 */
[----:B------:R-:W-:Y:S01]  /*2470*/  MOV R61, UR24 ;  /* 0x00000018003d7c02 */ /* 0x000fe20008000f00 */
[----:B------:R-:W-:-:S02]  /*2480*/  USHF.R.U32.HI UR22, URZ, 0x4, UR6 ;  /* 0x00000004ff167899 */ /* 0x000fc40008011606 */
[----:B------:R-:W-:Y:S01]  /*2490*/  UIADD3 UR28, UP2, UPT, UR23, 0x2, URZ ;  /* 0x00000002171c7890 */ /* 0x000fe2000ff5e0ff */
[----:B------:R-:W-:Y:S01]  /*24a0*/  UMOV UR4, URZ ;  /* 0x000000ff00047c82 */ /* 0x000fe20008000000 */
[----:B------:R-:W-:Y:S02]  /*24b0*/  UISETP.NE.U32.AND UP1, UPT, UR19, URZ, UPT ;  /* 0x000000ff1300728c */ /* 0x000fe4000bf25070 */
[----:B------:R-:W-:Y:S01]  /*24c0*/  UIADD3.X UR29, UPT, UPT, UR4, 0x40004040, URZ, UP2, !UPT ;  /* 0x40004040041d7890 */ /* 0x000fe200097fe4ff */
[----:B------:R-:W1:Y:S01]  /*24d0*/  LDCU UR36, c[0x0][0x3a8] ;  /* 0x00007500ff2477ac */ /* 0x000e620008000800 */
[----:B------:R-:W-:Y:S02]  /*24e0*/  USGXT.U32 UR26, UR26, 0xe ;  /* 0x0000000e1a1a789a */ /* 0x000fe40008000000 */
[----:B------:R-:W-:Y:S02]  /*24f0*/  USGXT.U32 UR22, UR22, 0xe ;  /* 0x0000000e1616789a */ /* 0x000fe40008000000 */
[----:B------:R-:W-:-:S02]  /*2500*/  UIADD3.64 UR30, UPT, UPT, UR28, 0x2, URZ ;  /* 0x000000021c1e7897 */ /* 0x000fc4000fffe0ff */
[----:B------:R-:W-:Y:S01]  /*2510*/  UIADD3.64 UR32, UPT, UPT, UR28, 0x4, URZ ;  /* 0x000000041c207897 */ /* 0x000fe2000fffe0ff */
[----:B------:R-:W-:Y:S01]  /*2520*/  UMOV UR25, 0x1 ;  /* 0x0000000100197882 */ /* 0x000fe20000000000 */
[----:B------:R-:W-:Y:S01]  /*2530*/  UMOV UR5, URZ ;  /* 0x000000ff00057c82 */ /* 0x000fe20008000000 */
[----:B------:R-:W-:-:S09]  /*2540*/  UMOV UR6, URZ ;  /* 0x000000ff00067c82 */ /* 0x000fd20008000000 */
.L_x_17:
[----:B0--3--:R-:W-:-:S04]  /*2550*/  IMAD.WIDE R4, R60, 0x2, R74 ;  /* 0x000000023c047825 */ /* 0x009fc800078e024a */
[C---:B------:R-:W-:Y:S02]  /*2560*/  IMAD.WIDE R6, R60.reuse, 0x2, R72 ;  /* 0x000000023c067825 */ /* 0x040fe400078e0248 */
[----:B------:R-:W2:Y:S02]  /*2570*/  LDG.E.U16 R5, desc[UR20][R4.64] ;  /* 0x0000001404057981 */ /* 0x000ea4000c1e1500 */
[C---:B------:R-:W-:Y:S02]  /*2580*/  IMAD.WIDE R8, R60.reuse, 0x2, R70 ;  /* 0x000000023c087825 */ /* 0x040fe400078e0246 */
[----:B------:R-:W3:Y:S02]  /*2590*/  LDG.E.U16 R7, desc[UR20][R6.64] ;  /* 0x0000001406077981 */ /* 0x000ee4000c1e1500 */
[C---:B------:R-:W-:Y:S02]  /*25a0*/  IMAD.WIDE R10, R60.reuse, 0x2, R68 ;  /* 0x000000023c0a7825 */ /* 0x040fe400078e0244 */
[----:B------:R-:W4:Y:S02]  /*25b0*/  LDG.E.U16 R9, desc[UR20][R8.64] ;  /* 0x0000001408097981 */ /* 0x000f24000c1e1500 */
[----:B------:R-:W-:-:S02]  /*25c0*/  IMAD.WIDE R12, R60, 0x2, R66 ;  /* 0x000000023c0c7825 */ /* 0x000fc400078e0242 */
[----:B------:R-:W5:Y:S02]  /*25d0*/  LDG.E.U16 R11, desc[UR20][R10.64] ;  /* 0x000000140a0b7981 */ /* 0x000f64000c1e1500 */
[C---:B------:R-:W-:Y:S02]  /*25e0*/  IMAD.WIDE R14, R60.reuse, 0x2, R64 ;  /* 0x000000023c0e7825 */ /* 0x040fe400078e0240 */
[----:B------:R-:W5:Y:S02]  /*25f0*/  LDG.E.U16 R13, desc[UR20][R12.64] ;  /* 0x000000140c0d7981 */ /* 0x000f64000c1e1500 */
[C---:B------:R-:W-:Y:S02]  /*2600*/  IMAD.WIDE R16, R60.reuse, 0x2, R62 ;  /* 0x000000023c107825 */ /* 0x040fe400078e023e */
[----:B------:R-:W5:Y:S02]  /*2610*/  LDG.E.U16 R15, desc[UR20][R14.64] ;  /* 0x000000140e0f7981 */ /* 0x000f64000c1e1500 */
[----:B------:R-:W-:-:S02]  /*2620*/  IMAD.WIDE R18, R60, 0x2, R58 ;  /* 0x000000023c127825 */ /* 0x000fc400078e023a */
[----:B------:R-:W5:Y:S04]  /*2630*/  LDG.E.U16 R17, desc[UR20][R16.64] ;  /* 0x0000001410117981 */ /* 0x000f68000c1e1500 */
[----:B------:R-:W5:Y:S01]  /*2640*/  LDG.E.U16 R19, desc[UR20][R18.64] ;  /* 0x0000001412137981 */ /* 0x000f62000c1e1500 */
[----:B------:R-:W-:Y:S02]  /*2650*/  UMOV UR8, 0x1 ;  /* 0x0000000100087882 */ /* 0x000fe40000000000 */
[----:B------:R-:W-:-:S04]  /*2660*/  @!UP0 UIADD3 UR8, UPT, UPT, -UR8, 0x100000, URZ ;  /* 0x0010000008088890 */ /* 0x000fc8000fffe1ff */
[----:B------:R-:W-:Y:S02]  /*2670*/  @!UP0 USHF.L.U32 UR9, UR8, 0xb, URZ ;  /* 0x0000000b08098899 */ /* 0x000fe400080006ff */
[----:B------:R-:W-:Y:S01]  /*2680*/  @!UP0 USHF.L.U32 UR8, UR8, 0x1, URZ ;  /* 0x0000000108088899 */ /* 0x000fe200080006ff */
[----:B------:R-:W-:Y:S01]  /*2690*/  VOTEU.ALL UP2, P1 ;  /* 0x0000000000ff7886 */ /* 0x000fe20000840000 */
[----:B--2---:R0:W-:Y:S04]  /*26a0*/  STS.U16 [R38+UR11+0x1000], R5 ;  /* 0x0010000526007988 */ /* 0x0041e8000800040b */
[----:B---3--:R0:W-:Y:S04]  /*26b0*/  STS.U16 [R38+UR11+0x1100], R7 ;  /* 0x0011000726007988 */ /* 0x0081e8000800040b */
[----:B----4-:R0:W-:Y:S04]  /*26c0*/  STS.U16 [R38+UR11+0x1200], R9 ;  /* 0x0012000926007988 */ /* 0x0101e8000800040b */
[----:B-----5:R0:W-:Y:S04]  /*26d0*/  STS.U16 [R38+UR11+0x1300], R11 ;  /* 0x0013000b26007988 */ /* 0x0201e8000800040b */
[----:B------:R0:W-:Y:S04]  /*26e0*/  STS.U16 [R38+UR11+0x1400], R13 ;  /* 0x0014000d26007988 */ /* 0x0001e8000800040b */
[----:B------:R0:W-:Y:S04]  /*26f0*/  STS.U16 [R38+UR11+0x1500], R15 ;  /* 0x0015000f26007988 */ /* 0x0001e8000800040b */
[----:B------:R0:W-:Y:S04]  /*2700*/  STS.U16 [R38+UR11+0x1600], R17 ;  /* 0x0016001126007988 */ /* 0x0001e8000800040b */
[----:B------:R0:W-:Y:S01]  /*2710*/  STS.U16 [R38+UR11+0x1700], R19 ;  /* 0x0017001326007988 */ /* 0x0001e2000800040b */
[----:B------:R2:W-:Y:S06]  /*2720*/  MEMBAR.ALL.CTA ;  /* 0x0000000000007992 */ /* 0x0005ec0000008000 */
[----:B--2---:R-:W-:Y:S04]  /*2730*/  FENCE.VIEW.ASYNC.S ;  /* 0x00000000000073c6 */ /* 0x004fe80000000000 */
[----:B------:R-:W2:Y:S02]  /*2740*/  FENCE.VIEW.ASYNC.S ;  /* 0x00000000000073c6 */ /* 0x000ea40000000000 */
[----:B--2---:R0:W2:Y:S02]  /*2750*/  @!UP2 SYNCS.EXCH.64 URZ, [UR11+0x2010], UR8 ;  /* 0x002010080bffa5b2 */ /* 0x0040a40008000100 */
[----:B--2---:R-:W-:Y:S06]  /*2760*/  BAR.SYNC.DEFER_BLOCKING 0x0 ;  /* 0x0000000000007b1d */ /* 0x004fec0000010000 */
[----:B0-----:R-:W-:Y:S05]  /*2770*/  BRA.U UP1, `(.L_x_13) ;  /* 0x0000000101307547 */ /* 0x001fea000b800000 */
[----:B------:R-:W-:Y:S01]  /*2780*/  UIADD3 UR8, UPT, UPT, UR11, 0x2010, URZ ;  /* 0x000020100b087890 */ /* 0x000fe2000fffe0ff */
[----:B------:R-:W-:Y:S01]  /*2790*/  UMOV UR9, URZ ;  /* 0x000000ff00097c82 */ /* 0x000fe20008000000 */
[----:B------:R-:W-:Y:S01]  /*27a0*/  UMOV UR18, UR26 ;  /* 0x0000001a00127c82 */ /* 0x000fe20008000000 */
[----:B------:R-:W-:Y:S01]  /*27b0*/  UMOV UR19, 0x40004040 ;  /* 0x4000404000137882 */ /* 0x000fe20000000000 */
[----:B------:R-:W-:Y:S01]  /*27c0*/  UMOV UR16, UR22 ;  /* 0x0000001600107c82 */ /* 0x000fe20008000000 */
[----:B------:R-:W-:Y:S01]  /*27d0*/  UMOV UR17, 0xc0004010 ;  /* 0xc000401000117882 */ /* 0x000fe20000000000 */
[----:B------:R-:W-:Y:S01]  /*27e0*/  UMOV UR34, 0x0 ;  /* 0x0000000000227882 */ /* 0x000fe20000000000 */
[----:B------:R-:W-:Y:S01]  /*27f0*/  UMOV UR35, 0x4108490 ;  /* 0x0410849000237882 */ /* 0x000fe20000000000 */
[----:B------:R-:W-:Y:S01]  /*2800*/  UMOV UR8, UR8 ;  /* 0x0000000800087c82 */ /* 0x000fe20008000000 */
[----:B------:R0:W-:Y:S01]  /*2810*/  UTCHMMA gdesc[UR18], gdesc[UR16], tmem[UR27], tmem[UR34], idesc[UR35], !UPT ;  /* 0x00ff2210120075ea */ /* 0x0001e2000f80001b */
[----:B------:R0:W-:Y:S01]  /*2820*/  UTCBAR [UR8], URZ ;  /* 0x000000ff080073e9 */ /* 0x0001e200080000ff */
[----:B------:R-:W-:-:S02]  /*2830*/  NOP ;  /* 0x0000000000007918 */ /* 0x000fc40000000000 */
.L_x_13:
[----:B------:R-:W2:Y:S02]  /*2840*/  SYNCS.PHASECHK.TRANS64.TRYWAIT P2, [UR11+0x2010], RZ ;  /* 0x002010ffff0075a7 */ /* 0x000ea4000804110b */
[----:B--2---:R-:W-:Y:S05]  /*2850*/  @!P2 BRA `(.L_x_14) ;  /* 0x0000001c00eca947 */ /* 0x004fea0003800000 */
.L_x_23:
[----:B------:R-:W-:Y:S01]  /*2860*/  BAR.SYNC.DEFER_BLOCKING 0x0 ;  /* 0x0000000000007b1d */ /* 0x000fe20000010000 */
[----:B------:R-:W-:-:S05]  /*2870*/  SHF.L.U32 R77, R77, 0x1f, RZ ;  /* 0x0000001f4d4d7819 */ /* 0x000fca00000006ff */
[----:B------:R-:W-:Y:S01]  /*2880*/  LDTM.16dp32bit_t0_t15.x32 R4, tmem[UR12+0x100000] ;  /* 0x1000000c000479ee */ /* 0x000fe20008a80000 */
[----:B------:R-:W2:Y:S01]  /*2890*/  LDTM.16dp32bit_t16_t31.x32 R4, tmem[UR12+0x100020] ;  /* 0x1000200c000479ee */ /* 0x000ea20008aa0000 */
[----:B------:R-:W3:Y:S01]  /*28a0*/  @!P1 SYNCS.CCTL.IV [UR11+0x2010] ;  /* 0x00201000ff0099b1 */ /* 0x000ee2000800000b */
[----:B------:R-:W-:Y:S01]  /*28b0*/  NOP ;  /* 0x0000000000007918 */ /* 0x000fe20000000000 */
[----:B-12---:R-:W-:Y:S01]  /*28c0*/  FMUL R39, R4, UR36 ;  /* 0x0000002404277c20 */ /* 0x006fe20008400000 */
[----:B------:R-:W-:Y:S01]  /*28d0*/  FMUL R78, R5, UR36 ;  /* 0x00000024054e7c20 */ /* 0x000fe20008400000 */
[----:B------:R-:W-:Y:S01]  /*28e0*/  FMUL R79, R6, UR36 ;  /* 0x00000024064f7c20 */ /* 0x000fe20008400000 */
[----:B------:R-:W-:Y:S01]  /*28f0*/  FMUL R80, R7, UR36 ;  /* 0x0000002407507c20 */ /* 0x000fe20008400000 */
[----:B------:R-:W-:Y:S01]  /*2900*/  FMUL R81, R8, UR36 ;  /* 0x0000002408517c20 */ /* 0x000fe20008400000 */
[----:B---3--:R-:W1:Y:S02]  /*2910*/  SYNCS.PHASECHK.TRANS64.TRYWAIT P2, [UR13], R77 ;  /* 0x0000004dff0075a7 */ /* 0x008e64000804110d */
[----:B------:R-:W-:Y:S01]  /*2920*/  FMNMX3 R79, R39, R78, R79, !PT ;  /* 0x0000004e274f7276 */ /* 0x000fe2000780004f */
[----:B------:R-:W-:Y:S01]  /*2930*/  FMUL R39, R9, UR36 ;  /* 0x0000002409277c20 */ /* 0x000fe20008400000 */
[----:B------:R-:W-:-:S02]  /*2940*/  FMUL R78, R10, UR36 ;  /* 0x000000240a4e7c20 */ /* 0x000fc40008400000 */
[----:B------:R-:W-:Y:S01]  /*2950*/  FMNMX3 R81, R79, R80, R81, !PT ;  /* 0x000000504f517276 */ /* 0x000fe20007800051 */
[----:B------:R-:W-:Y:S01]  /*2960*/  FMUL R79, R11, UR36 ;  /* 0x000000240b4f7c20 */ /* 0x000fe20008400000 */
[----:B------:R-:W-:Y:S02]  /*2970*/  FMUL R80, R12, UR36 ;  /* 0x000000240c507c20 */ /* 0x000fe40008400000 */
[----:B------:R-:W-:Y:S01]  /*2980*/  FMNMX3 R81, R81, R39, R78, !PT ;  /* 0x0000002751517276 */ /* 0x000fe2000780004e */
[----:B------:R-:W-:Y:S01]  /*2990*/  FMUL R39, R13, UR36 ;  /* 0x000000240d277c20 */ /* 0x000fe20008400000 */
[----:B------:R-:W-:Y:S02]  /*29a0*/  FMUL R78, R14, UR36 ;  /* 0x000000240e4e7c20 */ /* 0x000fe40008400000 */
        /* <DEDUP_REMOVED lines=31> */
[----:B------:R-:W-:-:S03]  /*2ba0*/  FMUL R79, R35, UR36 ;  /* 0x00000024234f7c20 */ /* 0x000fc60008400000 */
[----:B------:R-:W-:-:S04]  /*2bb0*/  FMNMX3 R78, R80, R39, R78, !PT ;  /* 0x00000027504e7276 */ /* 0x000fc8000780004e */
[----:B------:R-:W-:-:S05]  /*2bc0*/  FMNMX R81, R79, R78, !PT ;  /* 0x0000004e4f517209 */ /* 0x000fca0007800000 */
[----:B------:R-:W2:Y:S02]  /*2bd0*/  SHFL.BFLY PT, R39, R81, 0x10, 0x1f ;  /* 0x0e001f0051277f89 */ /* 0x000ea400000e0000 */
[----:B--2---:R-:W-:-:S05]  /*2be0*/  FMNMX3 R39, R81, R39, R76, !PT ;  /* 0x0000002751277276 */ /* 0x004fca000780004c */
[--C-:B------:R-:W-:Y:S01]  /*2bf0*/  FFMA R4, R4, UR36, -R39.reuse ;  /* 0x0000002404047c23 */ /* 0x100fe20008000827 */
[--C-:B------:R-:W-:Y:S01]  /*2c00*/  FFMA R5, R5, UR36, -R39.reuse ;  /* 0x0000002405057c23 */ /* 0x100fe20008000827 */
[--C-:B------:R-:W-:Y:S01]  /*2c10*/  FFMA R6, R6, UR36, -R39.reuse ;  /* 0x0000002406067c23 */ /* 0x100fe20008000827 */
[--C-:B------:R-:W-:Y:S01]  /*2c20*/  FFMA R7, R7, UR36, -R39.reuse ;  /* 0x0000002407077c23 */ /* 0x100fe20008000827 */
[----:B------:R-:W-:Y:S01]  /*2c30*/  FMUL R4, R4, 1.4426950216293334961 ;  /* 0x3fb8aa3b04047820 */ /* 0x000fe20000400000 */
[----:B------:R-:W-:Y:S01]  /*2c40*/  FMUL R79, R5, 1.4426950216293334961 ;  /* 0x3fb8aa3b054f7820 */ /* 0x000fe20000400000 */
[----:B------:R-:W-:Y:S01]  /*2c50*/  FMUL R5, R6, 1.4426950216293334961 ;  /* 0x3fb8aa3b06057820 */ /* 0x000fe20000400000 */
[--C-:B------:R-:W-:Y:S01]  /*2c60*/  FFMA R6, R8, UR36, -R39.reuse ;  /* 0x0000002408067c23 */ /* 0x100fe20008000827 */
[----:B------:R-:W-:Y:S01]  /*2c70*/  FMUL R78, R7, 1.4426950216293334961 ;  /* 0x3fb8aa3b074e7820 */ /* 0x000fe20000400000 */
[--C-:B------:R-:W-:Y:S01]  /*2c80*/  FFMA R9, R9, UR36, -R39.reuse ;  /* 0x0000002409097c23 */ /* 0x100fe20008000827 */
[----:B------:R-:W-:Y:S01]  /*2c90*/  MUFU.EX2 R4, R4 ;  /* 0x0000000400047308 */ /* 0x000fe20000000800 */
[----:B------:R-:W-:Y:S01]  /*2ca0*/  FMUL R6, R6, 1.4426950216293334961 ;  /* 0x3fb8aa3b06067820 */ /* 0x000fe20000400000 */
[--C-:B------:R-:W-:Y:S01]  /*2cb0*/  FFMA R10, R10, UR36, -R39.reuse ;  /* 0x000000240a0a7c23 */ /* 0x100fe20008000827 */
[----:B------:R-:W-:Y:S01]  /*2cc0*/  FMUL R9, R9, 1.4426950216293334961 ;  /* 0x3fb8aa3b09097820 */ /* 0x000fe20000400000 */
[--C-:B------:R-:W-:Y:S01]  /*2cd0*/  FFMA R15, R15, UR36, -R39.reuse ;  /* 0x000000240f0f7c23 */ /* 0x100fe20008000827 */
[--C-:B------:R-:W-:Y:S01]  /*2ce0*/  FFMA R18, R18, UR36, -R39.reuse ;  /* 0x0000002412127c23 */ /* 0x100fe20008000827 */
[--C-:B------:R-:W-:Y:S01]  /*2cf0*/  FFMA R20, R20, UR36, -R39.reuse ;  /* 0x0000002414147c23 */ /* 0x100fe20008000827 */
[----:B------:R-:W-:Y:S01]  /*2d00*/  FMUL R7, R10, 1.4426950216293334961 ;  /* 0x3fb8aa3b0a077820 */ /* 0x000fe20000400000 */
[----:B------:R-:W2:Y:S01]  /*2d10*/  MUFU.EX2 R79, R79 ;  /* 0x0000004f004f7308 */ /* 0x000ea20000000800 */
[--C-:B------:R-:W-:Y:S01]  /*2d20*/  FFMA R11, R11, UR36, -R39.reuse ;  /* 0x000000240b0b7c23 */ /* 0x100fe20008000827 */
[--C-:B------:R-:W-:Y:S01]  /*2d30*/  FFMA R10, R12, UR36, -R39.reuse ;  /* 0x000000240c0a7c23 */ /* 0x100fe20008000827 */
[--C-:B------:R-:W-:Y:S01]  /*2d40*/  FFMA R19, R19, UR36, -R39.reuse ;  /* 0x0000002413137c23 */ /* 0x100fe20008000827 */
[--C-:B------:R-:W-:Y:S01]  /*2d50*/  FFMA R14, R14, UR36, -R39.reuse ;  /* 0x000000240e0e7c23 */ /* 0x100fe20008000827 */
[----:B------:R-:W-:Y:S01]  /*2d60*/  FMUL R80, R11, 1.4426950216293334961 ;  /* 0x3fb8aa3b0b507820 */ /* 0x000fe20000400000 */
[----:B------:R-:W-:Y:S01]  /*2d70*/  FMUL R10, R10, 1.4426950216293334961 ;  /* 0x3fb8aa3b0a0a7820 */ /* 0x000fe20000400000 */
[--C-:B------:R-:W-:Y:S01]  /*2d80*/  FFMA R13, R13, UR36, -R39.reuse ;  /* 0x000000240d0d7c23 */ /* 0x100fe20008000827 */
[----:B------:R-:W3:Y:S01]  /*2d90*/  MUFU.EX2 R5, R5 ;  /* 0x0000000500057308 */ /* 0x000ee20000000800 */
[----:B------:R-:W-:Y:S01]  /*2da0*/  FMUL R11, R14, 1.4426950216293334961 ;  /* 0x3fb8aa3b0e0b7820 */ /* 0x000fe20000400000 */
[--C-:B------:R-:W-:Y:S01]  /*2db0*/  FFMA R14, R16, UR36, -R39.reuse ;  /* 0x00000024100e7c23 */ /* 0x100fe20008000827 */
[----:B------:R-:W-:Y:S01]  /*2dc0*/  FMUL R13, R13, 1.4426950216293334961 ;  /* 0x3fb8aa3b0d0d7820 */ /* 0x000fe20000400000 */
[--C-:B------:R-:W-:Y:S01]  /*2dd0*/  FFMA R21, R21, UR36, -R39.reuse ;  /* 0x0000002415157c23 */ /* 0x100fe20008000827 */
[--C-:B------:R-:W-:Y:S01]  /*2de0*/  FFMA R23, R23, UR36, -R39.reuse ;  /* 0x0000002417177c23 */ /* 0x100fe20008000827 */
[----:B------:R-:W-:Y:S01]  /*2df0*/  FMUL R14, R14, 1.4426950216293334961 ;  /* 0x3fb8aa3b0e0e7820 */ /* 0x000fe20000400000 */
[--C-:B------:R-:W-:Y:S01]  /*2e00*/  FFMA R17, R17, UR36, -R39.reuse ;  /* 0x0000002411117c23 */ /* 0x100fe20008000827 */
[----:B------:R4:W5:Y:S01]  /*2e10*/  MUFU.EX2 R8, R78 ;  /* 0x0000004e00087308 */ /* 0x0009620000000800 */
[----:B------:R-:W-:Y:S01]  /*2e20*/  FMUL R21, R21, 1.4426950216293334961 ;  /* 0x3fb8aa3b15157820 */ /* 0x000fe20000400000 */
[----:B------:R-:W-:Y:S01]  /*2e30*/  FMUL R23, R23, 1.4426950216293334961 ;  /* 0x3fb8aa3b17177820 */ /* 0x000fe20000400000 */
[--C-:B------:R-:W-:Y:S01]  /*2e40*/  FFMA R26, R26, UR36, -R39.reuse ;  /* 0x000000241a1a7c23 */ /* 0x100fe20008000827 */
[----:B------:R-:W-:Y:S01]  /*2e50*/  FMUL R17, R17, 1.4426950216293334961 ;  /* 0x3fb8aa3b11117820 */ /* 0x000fe20000400000 */
[--C-:B------:R-:W-:Y:S01]  /*2e60*/  FFMA R27, R27, UR36, -R39.reuse ;  /* 0x000000241b1b7c23 */ /* 0x100fe20008000827 */
[--C-:B------:R-:W-:Y:S01]  /*2e70*/  FFMA R22, R22, UR36, -R39.reuse ;  /* 0x0000002416167c23 */ /* 0x100fe20008000827 */
[----:B------:R-:W-:Y:S01]  /*2e80*/  FFMA R29, R29, UR36, -R39 ;  /* 0x000000241d1d7c23 */ /* 0x000fe20008000827 */
[----:B------:R-:W0:Y:S01]  /*2e90*/  MUFU.EX2 R6, R6 ;  /* 0x0000000600067308 */ /* 0x000e220000000800 */
[----:B----4-:R-:W-:Y:S01]  /*2ea0*/  FMUL R78, R15, 1.4426950216293334961 ;  /* 0x3fb8aa3b0f4e7820 */ /* 0x010fe20000400000 */
[----:B------:R-:W-:Y:S01]  /*2eb0*/  FMUL R15, R18, 1.4426950216293334961 ;  /* 0x3fb8aa3b120f7820 */ /* 0x000fe20000400000 */
[----:B------:R-:W-:Y:S01]  /*2ec0*/  FMUL R18, R20, 1.4426950216293334961 ;  /* 0x3fb8aa3b14127820 */ /* 0x000fe20000400000 */
[----:B--2---:R-:W-:Y:S01]  /*2ed0*/  FADD R20, R4, R79 ;  /* 0x0000004f04147221 */ /* 0x004fe20000000000 */
[--C-:B------:R-:W-:Y:S01]  /*2ee0*/  FFMA R25, R25, UR36, -R39.reuse ;  /* 0x0000002419197c23 */ /* 0x100fe20008000827 */
[--C-:B------:R-:W-:Y:S01]  /*2ef0*/  FFMA R30, R30, UR36, -R39.reuse ;  /* 0x000000241e1e7c23 */ /* 0x100fe20008000827 */
[--C-:B------:R-:W-:Y:S01]  /*2f00*/  FFMA R31, R31, UR36, -R39.reuse ;  /* 0x000000241f1f7c23 */ /* 0x100fe20008000827 */
[----:B------:R-:W2:Y:S01]  /*2f10*/  MUFU.EX2 R9, R9 ;  /* 0x0000000900097308 */ /* 0x000ea20000000800 */
[----:B---3--:R-:W-:Y:S01]  /*2f20*/  FADD R83, R5, R20 ;  /* 0x0000001405537221 */ /* 0x008fe20000000000 */
[--C-:B------:R-:W-:Y:S01]  /*2f30*/  FFMA R20, R24, UR36, -R39.reuse ;  /* 0x0000002418147c23 */ /* 0x100fe20008000827 */
[----:B------:R-:W-:Y:S01]  /*2f40*/  FMUL R25, R25, 1.4426950216293334961 ;  /* 0x3fb8aa3b19197820 */ /* 0x000fe20000400000 */
[----:B------:R-:W-:Y:S01]  /*2f50*/  FFMA R32, R32, UR36, -R39 ;  /* 0x0000002420207c23 */ /* 0x000fe20008000827 */
[----:B-----5:R-:W-:Y:S01]  /*2f60*/  FADD R83, R8, R83 ;  /* 0x0000005308537221 */ /* 0x020fe20000000000 */
[----:B------:R-:W-:Y:S01]  /*2f70*/  FMUL R20, R20, 1.4426950216293334961 ;  /* 0x3fb8aa3b14147820 */ /* 0x000fe20000400000 */
[--C-:B------:R-:W-:Y:S01]  /*2f80*/  FFMA R33, R33, UR36, -R39.reuse ;  /* 0x0000002421217c23 */ /* 0x100fe20008000827 */
[----:B------:R-:W3:Y:S01]  /*2f90*/  MUFU.EX2 R7, R7 ;  /* 0x0000000700077308 */ /* 0x000ee20000000800 */
[--C-:B------:R-:W-:Y:S01]  /*2fa0*/  FFMA R34, R34, UR36, -R39.reuse ;  /* 0x0000002422227c23 */ /* 0x100fe20008000827 */
[----:B------:R-:W-:Y:S01]  /*2fb0*/  FFMA R35, R35, UR36, -R39 ;  /* 0x0000002423237c23 */ /* 0x000fe20008000827 */
[----:B------:R-:W-:-:S02]  /*2fc0*/  FMUL R33, R33, 1.4426950216293334961 ;  /* 0x3fb8aa3b21217820 */ /* 0x000fc40000400000 */
[----:B------:R-:W-:Y:S01]  /*2fd0*/  FMUL R34, R34, 1.4426950216293334961 ;  /* 0x3fb8aa3b22227820 */ /* 0x000fe20000400000 */
[----:B------:R-:W-:Y:S02]  /*2fe0*/  FMUL R35, R35, 1.4426950216293334961 ;  /* 0x3fb8aa3b23237820 */ /* 0x000fe40000400000 */
[----:B------:R4:W5:Y:S08]  /*2ff0*/  MUFU.EX2 R12, R80 ;  /* 0x00000050000c7308 */ /* 0x0009700000000800 */
[----:B------:R-:W-:Y:S01]  /*3000*/  MUFU.EX2 R16, R78 ;  /* 0x0000004e00107308 */ /* 0x000fe20000000800 */
[----:B----4-:R-:W-:Y:S01]  /*3010*/  FMUL R80, R19, 1.4426950216293334961 ;  /* 0x3fb8aa3b13507820 */ /* 0x010fe20000400000 */
[----:B------:R-:W-:-:S06]  /*3020*/  FMUL R19, R22, 1.4426950216293334961 ;  /* 0x3fb8aa3b16137820 */ /* 0x000fcc0000400000 */
[----:B------:R-:W4:Y:S08]  /*3030*/  MUFU.EX2 R10, R10 ;  /* 0x0000000a000a7308 */ /* 0x000f300000000800 */
[----:B------:R0:W-:Y:S08]  /*3040*/  MUFU.EX2 R78, R80 ;  /* 0x00000050004e7308 */ /* 0x0001f00000000800 */
[----:B------:R-:W1:Y:S01]  /*3050*/  MUFU.EX2 R13, R13 ;  /* 0x0000000d000d7308 */ /* 0x000e620000000800 */
[----:B0-----:R-:W-:Y:S01]  /*3060*/  FADD R80, R6, R83 ;  /* 0x0000005306507221 */ /* 0x001fe20000000000 */
[----:B------:R-:W-:-:S04]  /*3070*/  IMAD.WIDE R82, R61, 0x2, R56 ;  /* 0x000000023d527825 */ /* 0x000fc800078e0238 */
[----:B--2---:R-:W-:Y:S02]  /*3080*/  FADD R80, R9, R80 ;  /* 0x0000005009507221 */ /* 0x004fe40000000000 */
[----:B------:R-:W0:Y:S08]  /*3090*/  MUFU.EX2 R11, R11 ;  /* 0x0000000b000b7308 */ /* 0x000e300000000800 */
[----:B------:R3:W-:Y:S08]  /*30a0*/  MUFU.EX2 R81, R21 ;  /* 0x0000001500517308 */ /* 0x0007f00000000800 */
[----:B------:R2:W-:Y:S01]  /*30b0*/  MUFU.EX2 R24, R23 ;  /* 0x0000001700187308 */ /* 0x0005e20000000800 */
[----:B---3--:R-:W-:-:S04]  /*30c0*/  FADD R21, R7, R80 ;  /* 0x0000005007157221 */ /* 0x008fc80000000000 */
[----:B-----5:R-:W-:-:S03]  /*30d0*/  FADD R21, R12, R21 ;  /* 0x000000150c157221 */ /* 0x020fc60000000000 */
[----:B------:R-:W3:Y:S01]  /*30e0*/  MUFU.EX2 R14, R14 ;  /* 0x0000000e000e7308 */ /* 0x000ee20000000800 */
[----:B--2---:R-:W-:Y:S01]  /*30f0*/  FMUL R23, R26, 1.4426950216293334961 ;  /* 0x3fb8aa3b1a177820 */ /* 0x004fe20000400000 */
[----:B----4-:R-:W-:Y:S01]  /*3100*/  FADD R26, R10, R21 ;  /* 0x000000150a1a7221 */ /* 0x010fe20000000000 */
[----:B------:R-:W-:-:S03]  /*3110*/  FMUL R21, R27, 1.4426950216293334961 ;  /* 0x3fb8aa3b1b157820 */ /* 0x000fc60000400000 */
[----:B-1----:R-:W-:Y:S02]  /*3120*/  FADD R26, R13, R26 ;  /* 0x0000001a0d1a7221 */ /* 0x002fe40000000000 */
[----:B------:R-:W1:Y:S02]  /*3130*/  MUFU.EX2 R17, R17 ;  /* 0x0000001100117308 */ /* 0x000e640000000800 */
[----:B0-----:R-:W-:-:S04]  /*3140*/  FADD R27, R11, R26 ;  /* 0x0000001a0b1b7221 */ /* 0x001fc80000000000 */
[----:B------:R-:W-:Y:S02]  /*3150*/  FADD R27, R16, R27 ;  /* 0x0000001b101b7221 */ /* 0x000fe40000000000 */
[----:B------:R-:W0:Y:S02]  /*3160*/  MUFU.EX2 R15, R15 ;  /* 0x0000000f000f7308 */ /* 0x000e240000000800 */
[----:B---3--:R-:W-:Y:S01]  /*3170*/  FADD R80, R14, R27 ;  /* 0x0000001b0e507221 */ /* 0x008fe20000000000 */
[----:B------:R-:W-:-:S05]  /*3180*/  FMUL R27, R29, 1.4426950216293334961 ;  /* 0x3fb8aa3b1d1b7820 */ /* 0x000fca0000400000 */
[----:B------:R-:W2:Y:S01]  /*3190*/  MUFU.EX2 R18, R18 ;  /* 0x0000001200127308 */ /* 0x000ea20000000800 */
[----:B-1----:R-:W-:-:S07]  /*31a0*/  FADD R80, R17, R80 ;  /* 0x0000005011507221 */ /* 0x002fce0000000000 */
[----:B------:R-:W1:Y:S01]  /*31b0*/  MUFU.EX2 R19, R19 ;  /* 0x0000001300137308 */ /* 0x000e620000000800 */
[----:B0-----:R-:W-:-:S07]  /*31c0*/  FADD R29, R15, R80 ;  /* 0x000000500f1d7221 */ /* 0x001fce0000000000 */
[----:B------:R0:W3:Y:S08]  /*31d0*/  MUFU.EX2 R22, R20 ;  /* 0x0000001400167308 */ /* 0x0000f00000000800 */
[----:B------:R-:W4:Y:S01]  /*31e0*/  MUFU.EX2 R25, R25 ;  /* 0x0000001900197308 */ /* 0x000f220000000800 */
[----:B0-----:R-:W-:-:S04]  /*31f0*/  FFMA R20, R28, UR36, -R39 ;  /* 0x000000241c147c23 */ /* 0x001fc80008000827 */
[----:B------:R-:W-:-:S03]  /*3200*/  FMUL R20, R20, 1.4426950216293334961 ;  /* 0x3fb8aa3b14147820 */ /* 0x000fc60000400000 */
[----:B------:R0:W-:Y:S08]  /*3210*/  MUFU.EX2 R28, R21 ;  /* 0x00000015001c7308 */ /* 0x0001f00000000800 */
[----:B------:R5:W-:Y:S01]  /*3220*/  MUFU.EX2 R26, R20 ;  /* 0x00000014001a7308 */ /* 0x000be20000000800 */
[----:B0-----:R-:W-:Y:S01]  /*3230*/  FADD R21, R78, R29 ;  /* 0x0000001d4e157221 */ /* 0x001fe20000000000 */
[----:B------:R-:W-:-:S03]  /*3240*/  FMUL R29, R30, 1.4426950216293334961 ;  /* 0x3fb8aa3b1e1d7820 */ /* 0x000fc60000400000 */
[----:B--2---:R-:W-:-:S03]  /*3250*/  FADD R30, R18, R21 ;  /* 0x00000015121e7221 */ /* 0x004fc60000000000 */
[----:B------:R-:W0:Y:S01]  /*3260*/  MUFU.EX2 R23, R23 ;  /* 0x0000001700177308 */ /* 0x000e220000000800 */
[----:B-----5:R-:W-:Y:S01]  /*3270*/  FADD R20, R81, R30 ;  /* 0x0000001e51147221 */ /* 0x020fe20000000000 */
[----:B------:R-:W-:Y:S01]  /*3280*/  FMUL R30, R31, 1.4426950216293334961 ;  /* 0x3fb8aa3b1f1e7820 */ /* 0x000fe20000400000 */
[----:B------:R-:W-:Y:S02]  /*3290*/  FMUL R31, R32, 1.4426950216293334961 ;  /* 0x3fb8aa3b201f7820 */ /* 0x000fe40000400000 */
[----:B-1----:R-:W-:-:S03]  /*32a0*/  FADD R21, R19, R20 ;  /* 0x0000001413157221 */ /* 0x002fc60000000000 */
[----:B------:R-:W1:Y:S01]  /*32b0*/  MUFU.EX2 R27, R27 ;  /* 0x0000001b001b7308 */ /* 0x000e620000000800 */
[----:B------:R-:W-:-:S04]  /*32c0*/  FADD R21, R24, R21 ;  /* 0x0000001518157221 */ /* 0x000fc80000000000 */
[----:B---3--:R-:W-:-:S03]  /*32d0*/  FADD R20, R22, R21 ;  /* 0x0000001516147221 */ /* 0x008fc60000000000 */
[----:B------:R-:W2:Y:S01]  /*32e0*/  MUFU.EX2 R29, R29 ;  /* 0x0000001d001d7308 */ /* 0x000ea20000000800 */
[----:B----4-:R-:W-:-:S04]  /*32f0*/  FADD R20, R25, R20 ;  /* 0x0000001419147221 */ /* 0x010fc80000000000 */
[----:B0-----:R-:W-:-:S03]  /*3300*/  FADD R21, R23, R20 ;  /* 0x0000001417157221 */ /* 0x001fc60000000000 */
[----:B------:R-:W0:Y:S01]  /*3310*/  MUFU.EX2 R30, R30 ;  /* 0x0000001e001e7308 */ /* 0x000e220000000800 */
[----:B------:R-:W-:-:S04]  /*3320*/  FADD R21, R28, R21 ;  /* 0x000000151c157221 */ /* 0x000fc80000000000 */
[----:B------:R-:W-:-:S03]  /*3330*/  FADD R20, R26, R21 ;  /* 0x000000151a147221 */ /* 0x000fc60000000000 */
[----:B------:R-:W3:Y:S01]  /*3340*/  MUFU.EX2 R31, R31 ;  /* 0x0000001f001f7308 */ /* 0x000ee20000000800 */
[----:B-1----:R-:W-:-:S04]  /*3350*/  FADD R20, R27, R20 ;  /* 0x000000141b147221 */ /* 0x002fc80000000000 */
[----:B--2---:R-:W-:-:S03]  /*3360*/  FADD R21, R29, R20 ;  /* 0x000000141d157221 */ /* 0x004fc60000000000 */
[----:B------:R1:W2:Y:S01]  /*3370*/  MUFU.EX2 R86, R33 ;  /* 0x0000002100567308 */ /* 0x0002a20000000800 */
[----:B0-----:R-:W-:-:S07]  /*3380*/  FADD R20, R30, R21 ;  /* 0x000000151e147221 */ /* 0x001fce0000000000 */
[----:B------:R-:W0:Y:S01]  /*3390*/  MUFU.EX2 R85, R34 ;  /* 0x0000002200557308 */ /* 0x000e220000000800 */
[----:B---3--:R-:W-:Y:S01]  /*33a0*/  FADD R21, R31, R20 ;  /* 0x000000141f157221 */ /* 0x008fe20000000000 */
[----:B-1----:R-:W-:-:S06]  /*33b0*/  IMAD.WIDE R32, R61, 0x2, R46 ;  /* 0x000000023d207825 */ /* 0x002fcc00078e022e */
[----:B------:R-:W1:Y:S01]  /*33c0*/  MUFU.EX2 R84, R35 ;  /* 0x0000002300547308 */ /* 0x000e620000000800 */
[----:B--2---:R-:W-:-:S04]  /*33d0*/  FADD R20, R86, R21 ;  /* 0x0000001556147221 */ /* 0x004fc80000000000 */
[----:B0-----:R-:W-:-:S04]  /*33e0*/  FADD R21, R85, R20 ;  /* 0x0000001455157221 */ /* 0x001fc80000000000 */
[----:B-1----:R-:W-:-:S05]  /*33f0*/  FADD R20, R84, R21 ;  /* 0x0000001554147221 */ /* 0x002fca0000000000 */
[----:B------:R0:W1:Y:S01]  /*3400*/  SHFL.BFLY PT, R21, R20, 0x10, 0x1f ;  /* 0x0e001f0014157f89 */ /* 0x00006200000e0000 */
[----:B------:R-:W-:Y:S05]  /*3410*/  @!P2 BRA `(.L_x_15) ;  /* 0x000000140008a947 */ /* 0x000fea0003800000 */
.L_x_24:
[C---:B------:R-:W-:Y:S01]  /*3420*/  IMAD.WIDE R92, R61.reuse, 0x2, R54 ;  /* 0x000000023d5c7825 */ /* 0x040fe200078e0236 */
[----:B------:R-:W2:Y:S03]  /*3430*/  LDG.E.U16 R83, desc[UR20][R82.64] ;  /* 0x0000001452537981 */ /* 0x000ea6000c1e1500 */
[C---:B------:R-:W-:Y:S01]  /*3440*/  IMAD.WIDE R90, R61.reuse, 0x2, R44 ;  /* 0x000000023d5a7825 */ /* 0x040fe200078e022c */
[----:B------:R-:W3:Y:S03]  /*3450*/  LDG.E.U16 R35, desc[UR20][R32.64] ;  /* 0x0000001420237981 */ /* 0x000ee6000c1e1500 */
[C---:B------:R-:W-:Y:S01]  /*3460*/  IMAD.WIDE R88, R61.reuse, 0x2, R50 ;  /* 0x000000023d587825 */ /* 0x040fe200078e0232 */
[----:B------:R4:W5:Y:S04]  /*3470*/  LDG.E.U16 R34, desc[UR20][R90.64] ;  /* 0x000000145a227981 */ /* 0x000968000c1e1500 */
[----:B------:R0:W5:Y:S04]  /*3480*/  LDG.E.U16 R82, desc[UR20][R92.64] ;  /* 0x000000145c527981 */ /* 0x000168000c1e1500 */
[----:B------:R1:W5:Y:S01]  /*3490*/  LDG.E.U16 R77, desc[UR20][R88.64] ;  /* 0x00000014584d7981 */ /* 0x000362000c1e1500 */
[----:B----4-:R-:W-:-:S04]  /*34a0*/  IMAD.WIDE R90, R61, 0x2, R48 ;  /* 0x000000023d5a7825 */ /* 0x010fc800078e0230 */
[C---:B0-----:R-:W-:Y:S01]  /*34b0*/  IMAD.WIDE R92, R61.reuse, 0x2, R42 ;  /* 0x000000023d5c7825 */ /* 0x041fe200078e022a */
[----:B------:R-:W4:Y:S03]  /*34c0*/  LDG.E.U16 R80, desc[UR20][R90.64] ;  /* 0x000000145a507981 */ /* 0x000f26000c1e1500 */
[----:B-1----:R-:W-:Y:S01]  /*34d0*/  IMAD.WIDE R88, R61, 0x2, R40 ;  /* 0x000000023d587825 */ /* 0x002fe200078e0228 */
[----:B------:R-:W4:Y:S04]  /*34e0*/  LDG.E.U16 R33, desc[UR20][R92.64] ;  /* 0x000000145c217981 */ /* 0x000f28000c1e1500 */
[----:B------:R-:W4:Y:S01]  /*34f0*/  LDG.E.U16 R32, desc[UR20][R88.64] ;  /* 0x0000001458207981 */ /* 0x000f22000c1e1500 */
[----:B------:R-:W-:-:S02]  /*3500*/  F2FP.BF16.F32.PACK_AB R5, R8, R5 ;  /* 0x000000050805723e */ /* 0x000fc400000010ff */
[----:B------:R-:W-:Y:S02]  /*3510*/  F2FP.BF16.F32.PACK_AB R6, R9, R6 ;  /* 0x000000060906723e */ /* 0x000fe400000010ff */
[----:B------:R-:W-:Y:S02]  /*3520*/  F2FP.BF16.F32.PACK_AB R7, R12, R7 ;  /* 0x000000070c07723e */ /* 0x000fe400000010ff */
[----:B------:R-:W-:Y:S02]  /*3530*/  F2FP.BF16.F32.PACK_AB R8, R13, R10 ;  /* 0x0000000a0d08723e */ /* 0x000fe400000010ff */
[----:B------:R-:W-:Y:S02]  /*3540*/  F2FP.BF16.F32.PACK_AB R9, R16, R11 ;  /* 0x0000000b1009723e */ /* 0x000fe400000010ff */
[----:B------:R-:W-:Y:S02]  /*3550*/  F2FP.BF16.F32.PACK_AB R10, R17, R14 ;  /* 0x0000000e110a723e */ /* 0x000fe400000010ff */
        /* <DEDUP_REMOVED lines=9> */
[----:B------:R-:W-:Y:S01]  /*35f0*/  F2FP.BF16.F32.PACK_AB R19, R84, R85 ;  /* 0x000000555413723e */ /* 0x000fe200000010ff */
[----:B------:R-:W-:-:S03]  /*3600*/  FADD R22, -R39, R76 ;  /* 0x0000004c27167221 */ /* 0x000fc60000000100 */
[----:B------:R-:W-:Y:S01]  /*3610*/  STTM.16dp32bit_t0_t15.x16 tmem[UR12+0x10], R4 ;  /* 0x00001004000079ed */ /* 0x000fe20008a0000c */
[----:B------:R0:W-:Y:S01]  /*3620*/  STTM.16dp32bit_t16_t31.x16 tmem[UR12+0x20], R4 ;  /* 0x00002004000079ed */ /* 0x0001e20008a2000c */
[----:B------:R-:W-:-:S04]  /*3630*/  FMUL R22, R22, 1.4426950216293334961 ;  /* 0x3fb8aa3b16167820 */ /* 0x000fc80000400000 */
[----:B0-----:R-:W0:Y:S01]  /*3640*/  MUFU.EX2 R13, R22 ;  /* 0x00000016000d7308 */ /* 0x001e220000000800 */
[----:B------:R-:W-:Y:S01]  /*3650*/  ULEA UR13, UR25, UR11, 0x3 ;  /* 0x0000000b190d7291 */ /* 0x000fe2000f8e18ff */
[----:B------:R-:W-:Y:S01]  /*3660*/  FADD R20, R20, R21 ;  /* 0x0000001514147221 */ /* 0x000fe20000000000 */
[----:B------:R-:W-:Y:S02]  /*3670*/  UMOV UR4, UR5 ;  /* 0x0000000500047c82 */ /* 0x000fe40008000000 */
[----:B------:R-:W-:Y:S01]  /*3680*/  UIADD3 UR13, UPT, UPT, UR13, 0x2000, URZ ;  /* 0x000020000d0d7890 */ /* 0x000fe2000fffe0ff */
[----:B--2---:R1:W-:Y:S04]  /*3690*/  STS.U16 [R38+UR11+0x1800], R83 ;  /* 0x0018005326007988 */ /* 0x0043e8000800040b */
[----:B---3--:R1:W-:Y:S04]  /*36a0*/  STS.U16 [R38+UR11+0x1c00], R35 ;  /* 0x001c002326007988 */ /* 0x0083e8000800040b */
[----:B-----5:R1:W-:Y:S04]  /*36b0*/  STS.U16 [R37+UR11+0x1d00], R34 ;  /* 0x001d002225007988 */ /* 0x0203e8000800040b */
[----:B------:R1:W-:Y:S04]  /*36c0*/  STS.U16 [R37+UR11+0x1900], R82 ;  /* 0x0019005225007988 */ /* 0x0003e8000800040b */
[----:B------:R1:W-:Y:S04]  /*36d0*/  STS.U16 [R36+UR11+0x1a00], R77 ;  /* 0x001a004d24007988 */ /* 0x0003e8000800040b */
[----:B----4-:R1:W-:Y:S04]  /*36e0*/  STS.U16 [R36+UR11+0x1e00], R33 ;  /* 0x001e002124007988 */ /* 0x0103e8000800040b */
[----:B------:R1:W-:Y:S04]  /*36f0*/  STS.U16 [R3+UR11+0x1b00], R80 ;  /* 0x001b005003007988 */ /* 0x0003e8000800040b */
[----:B------:R1:W-:Y:S01]  /*3700*/  STS.U16 [R3+UR11+0x1f00], R32 ;  /* 0x001f002003007988 */ /* 0x0003e2000800040b */
[----:B------:R-:W2:Y:S02]  /*3710*/  FENCE.VIEW.ASYNC.T ;  /* 0x00000000000073c6 */ /* 0x000ea40000000200 */
[----:B--2---:R-:W-:Y:S06]  /*3720*/  BAR.SYNC.DEFER_BLOCKING 0x0 ;  /* 0x0000000000007b1d */ /* 0x004fec0000010000 */
[----:B------:R-:W-:Y:S01]  /*3730*/  LDTM.16dp32bit_t0_t15.x8 R4, tmem[UR12] ;  /* 0x0000000c000479ee */ /* 0x000fe20008980000 */
[----:B------:R-:W0:Y:S01]  /*3740*/  LDTM.16dp32bit_t16_t31.x8 R4, tmem[UR12+0x8] ;  /* 0x0000080c000479ee */ /* 0x000e2200089a0000 */
[----:B------:R-:W-:Y:S01]  /*3750*/  NOP ;  /* 0x0000000000007918 */ /* 0x000fe20000000000 */
[C---:B0-----:R-:W-:Y:S01]  /*3760*/  FMUL R4, R13.reuse, R4 ;  /* 0x000000040d047220 */ /* 0x041fe20000400000 */
        /* <DEDUP_REMOVED lines=8> */
[----:B------:R1:W-:Y:S01]  /*37f0*/  STTM.16dp32bit_t16_t31.x8 tmem[UR12+0x8], R4 ;  /* 0x00000804000079ed */ /* 0x0003e200089a000c */
[----:B------:R-:W0:Y:S02]  /*3800*/  FENCE.VIEW.ASYNC.T ;  /* 0x00000000000073c6 */ /* 0x000e240000000200 */
[----:B0-----:R-:W-:Y:S06]  /*3810*/  BAR.SYNC.DEFER_BLOCKING 0x0 ;  /* 0x0000000000007b1d */ /* 0x001fec0000010000 */
[----:B------:R0:W-:Y:S06]  /*3820*/  MEMBAR.ALL.CTA ;  /* 0x0000000000007992 */ /* 0x0001ec0000008000 */
[----:B0-----:R-:W0:Y:S02]  /*3830*/  FENCE.VIEW.ASYNC.S ;  /* 0x00000000000073c6 */ /* 0x001e240000000000 */
[----:B0-----:R-:W-:Y:S06]  /*3840*/  BAR.SYNC.DEFER_BLOCKING 0x0 ;  /* 0x0000000000007b1d */ /* 0x001fec0000010000 */
[----:B------:R-:W-:Y:S05]  /*3850*/  BRA.U UP1, `(.L_x_16) ;  /* 0x0000000101587547 */ /* 0x000fea000b800000 */
[----:B------:R-:W-:Y:S02]  /*3860*/  UIADD3 UR34, UPT, UPT, UR10, 0x18, URZ ;  /* 0x000000180a227890 */ /* 0x000fe4000fffe0ff */
[----:B------:R-:W-:Y:S02]  /*3870*/  UIADD3 UR35, UPT, UPT, UR10, 0x20, URZ ;  /* 0x000000200a237890 */ /* 0x000fe4000fffe0ff */
[----:B------:R-:W-:Y:S01]  /*3880*/  UIADD3 UR37, UPT, UPT, UR10, 0x28, URZ ;  /* 0x000000280a257890 */ /* 0x000fe2000fffe0ff */
[----:B------:R-:W-:Y:S01]  /*3890*/  UMOV UR18, 0x0 ;  /* 0x0000000000127882 */ /* 0x000fe20000000000 */
[----:B------:R-:W-:Y:S01]  /*38a0*/  UMOV UR19, 0x4040490 ;  /* 0x0404049000137882 */ /* 0x000fe20000000000 */
[----:B------:R-:W-:Y:S01]  /*38b0*/  UMOV UR16, UR23 ;  /* 0x0000001700107c82 */ /* 0x000fe20008000000 */
[----:B------:R-:W-:Y:S01]  /*38c0*/  UMOV UR17, 0x40004040 ;  /* 0x4000404000117882 */ /* 0x000fe20000000000 */
[----:B------:R-:W-:Y:S01]  /*38d0*/  UMOV UR38, 0x0 ;  /* 0x0000000000267882 */ /* 0x000fe20000000000 */
[----:B------:R-:W-:Y:S01]  /*38e0*/  UMOV UR39, 0x4040490 ;  /* 0x0404049000277882 */ /* 0x000fe20000000000 */
[----:B------:R-:W-:Y:S01]  /*38f0*/  UMOV UR40, 0x0 ;  /* 0x0000000000287882 */ /* 0x000fe20000000000 */
[----:B------:R-:W-:Y:S01]  /*3900*/  UMOV UR41, 0x4040490 ;  /* 0x0404049000297882 */ /* 0x000fe20000000000 */
[----:B------:R-:W-:Y:S01]  /*3910*/  UMOV UR8, UR13 ;  /* 0x0000000d00087c82 */ /* 0x000fe20008000000 */
[----:B------:R-:W-:Y:S01]  /*3920*/  UMOV UR9, URZ ;  /* 0x000000ff00097c82 */ /* 0x000fe20008000000 */
[----:B------:R0:W-:Y:S01]  /*3930*/  UTCHMMA tmem[UR15], gdesc[UR16], tmem[UR10], tmem[UR18], idesc[UR19], UPT ;  /* 0x00ff12100f0079ea */ /* 0x0001e2000b80000a */
        /* <DEDUP_REMOVED lines=8> */
.L_x_16:
[----:B------:R-:W-:Y:S01]  /*39c0*/  UIADD3 UR25, UPT, UPT, UR25, 0x1, URZ ;  /* 0x0000000119197890 */ /* 0x000fe2000fffe0ff */
[----:B------:R-:W-:Y:S01]  /*39d0*/  FFMA R52, R13, R52, R20 ;  /* 0x000000340d347223 */ /* 0x000fe20000000014 */
[----:B------:R-:W-:Y:S01]  /*39e0*/  UIADD3 UR6, UPT, UPT, UR6, 0x40, URZ ;  /* 0x0000004006067890 */ /* 0x000fe2000fffe0ff */
[----:B------:R-:W-:Y:S01]  /*39f0*/  IADD3 R61, PT, PT, R61, UR24, RZ ;  /* 0x000000183d3d7c10 */ /* 0x000fe2000fffe0ff */
[----:B------:R-:W-:Y:S01]  /*3a00*/  UISETP.GT.AND UP2, UPT, UR25, 0x1, UPT ;  /* 0x000000011900788c */ /* 0x000fe2000bf44270 */
[----:B------:R-:W-:Y:S02]  /*3a10*/  IADD3 R60, PT, PT, R53, R60, RZ ;  /* 0x0000003c353c7210 */ /* 0x000fe40007ffe0ff */
[----:B-1----:R-:W-:Y:S01]  /*3a20*/  MOV R77, UR4 ;  /* 0x00000004004d7c02 */ /* 0x002fe20008000f00 */
[----:B0-----:R-:W-:Y:S01]  /*3a30*/  USEL UR5, URZ, 0x1, !UP2 ;  /* 0x00000001ff057887 */ /* 0x001fe2000d000000 */
[----:B------:R-:W-:Y:S01]  /*3a40*/  MOV R76, R39 ;  /* 0x00000027004c7202 */ /* 0x000fe20000000f00 */
[----:B------:R-:W-:-:S02]  /*3a50*/  USEL UR25, UR25, URZ, !UP2 ;  /* 0x000000ff19197287 */ /* 0x000fc4000d000000 */
[----:B------:R-:W-:Y:S02]  /*3a60*/  UISETP.GE.AND UP2, UPT, UR6, UR14, UPT ;  /* 0x0000000e0600728c */ /* 0x000fe4000bf46270 */
[----:B------:R-:W-:-:S07]  /*3a70*/  ULOP3.LUT UR5, UR4, UR5, URZ, 0x3c, !UPT ;  /* 0x0000000504057292 */ /* 0x000fce000f8e3cff */
[----:B------:R-:W-:Y:S05]  /*3a80*/  BRA.U !UP2, `(.L_x_17) ;  /* 0xffffffe90ab07547 */ /* 0x000fea000b83ffff */
.L_x_12:
[----:B------:R-:W1:Y:S01]  /*3a90*/  LDCU UR5, c[0x0][0x3f0] ;  /* 0x00007e00ff0577ac */ /* 0x000e620008000800 */
[C---:B0--3--:R-:W-:Y:S01]  /*3aa0*/  FMUL R4, R52.reuse, 8388608 ;  /* 0x4b00000034047820 */ /* 0x049fe20000400000 */
[----:B------:R-:W-:Y:S02]  /*3ab0*/  FSETP.GEU.AND P4, PT, R52, 1.175494350822287508e-38, PT ;  /* 0x008000003400780b */ /* 0x000fe40003f8e000 */
[C---:B------:R-:W-:Y:S02]  /*3ac0*/  SHF.L.U32 R5, R0.reuse, 0x5, RZ ;  /* 0x0000000500057819 */ /* 0x040fe400000006ff */
[----:B------:R-:W-:Y:S02]  /*3ad0*/  SHF.L.U32 R14, R0, 0x4, RZ ;  /* 0x00000004000e7819 */ /* 0x000fe400000006ff */
[----:B------:R-:W-:Y:S02]  /*3ae0*/  FSEL R19, R4, R52, !P4 ;  /* 0x0000003404137208 */ /* 0x000fe40006000000 */
[----:B------:R-:W-:-:S02]  /*3af0*/  SHF.R.S32.HI R15, RZ, 0x2, R0 ;  /* 0x00000002ff0f7819 */ /* 0x000fc40000011400 */
[----:B------:R-:W-:Y:S02]  /*3b00*/  FSETP.GT.AND P3, PT, |R52|, 8.50705917302346158658e+37, PT ;  /* 0x7e8000003400780b */ /* 0x000fe40003f64200 */
[----:B------:R-:W-:Y:S02]  /*3b10*/  LOP3.LUT R3, R0, 0x70, RZ, 0xc0, !PT ;  /* 0x0000007000037812 */ /* 0x000fe400078ec0ff */
[----:B------:R-:W-:Y:S01]  /*3b20*/  LOP3.LUT R13, R5, 0x700, RZ, 0xc0, !PT ;  /* 0x00000700050d7812 */ /* 0x000fe200078ec0ff */
[----:B-1----:R-:W-:Y:S01]  /*3b30*/  UISETP.GE.AND UP0, UPT, UR5, 0x1, UPT ;  /* 0x000000010500788c */ /* 0x002fe2000bf06270 */
[----:B------:R-:W-:Y:S02]  /*3b40*/  LOP3.LUT R18, R14, 0x30, RZ, 0xc0, !PT ;  /* 0x000000300e127812 */ /* 0x000fe400078ec0ff */
[----:B------:R-:W-:-:S06]  /*3b50*/  IADD3 R12, PT, PT, R19, -0x3f3504f3, RZ ;  /* 0xc0cafb0d130c7810 */ /* 0x000fcc0007ffe0ff */
[----:B------:R-:W-:Y:S05]  /*3b60*/  BRA.U !UP0, `(.L_x_18) ;  /* 0x0000000108107547 */ /* 0x000fea000b800000 */
[----:B------:R-:W-:-:S06]  /*3b70*/  USHF.L.U32 UR4, UR4, 0x1f, URZ ;  /* 0x0000001f04047899 */ /* 0x000fcc00080006ff */
[----:B------:R-:W-:-:S04]  /*3b80*/  MOV R4, UR4 ;  /* 0x0000000400047c02 */ /* 0x000fc80008000f00 */
[----:B------:R-:W0:Y:S02]  /*3b90*/  SYNCS.PHASECHK.TRANS64.TRYWAIT P2, [UR13], R4 ;  /* 0x00000004ff0075a7 */ /* 0x000e24000804110d */
[----:B0-----:R-:W-:Y:S05]  /*3ba0*/  @!P2 BRA `(.L_x_19) ;  /* 0x0000000c0030a947 */ /* 0x001fea0003800000 */
.L_x_18:
[----:B------:R-:W-:Y:S01]  /*3bb0*/  BAR.SYNC.DEFER_BLOCKING 0x0 ;  /* 0x0000000000007b1d */ /* 0x000fe20000010000 */
[C---:B------:R-:W-:Y:S01]  /*3bc0*/  FSETP.GEU.AND P2, PT, |R52|.reuse, 1.175494350822287508e-38, PT ;  /* 0x008000003400780b */ /* 0x040fe20003f4e200 */
[----:B------:R-:W-:Y:S01]  /*3bd0*/  @P3 FMUL R52, R52, 0.25 ;  /* 0x3e80000034343820 */ /* 0x000fe20000400000 */
[----:B------:R-:W-:Y:S01]  /*3be0*/  LOP3.LUT R12, R12, 0xff800000, RZ, 0xc0, !PT ;  /* 0xff8000000c0c7812 */ /* 0x000fe200078ec0ff */
[----:B------:R-:W-:Y:S01]  /*3bf0*/  HFMA2 R22, -RZ, RZ, 1.443359375, -0.2030029296875 ;  /* 0x3dc6b27fff167431 */ /* 0x000fe200000001ff */
[----:B------:R-:W-:Y:S01]  /*3c00*/  LEA R20, R3, R18, 0x2 ;  /* 0x0000001203147211 */ /* 0x000fe200078e10ff */
[----:B------:R-:W0:Y:S01]  /*3c10*/  LDCU.64 UR4, c[0x0][0x3e0] ;  /* 0x00007c00ff0477ac */ /* 0x000e220008000a00 */
[-C--:B------:R-:W-:Y:S02]  /*3c20*/  IADD3 R3, PT, PT, R19, -R12.reuse, RZ ;  /* 0x8000000c13037210 */ /* 0x080fe40007ffe0ff */
[----:B------:R-:W-:Y:S02]  /*3c30*/  LOP3.LUT R16, R13, 0x70, R14, 0xf8, !PT ;  /* 0x000000700d107812 */ /* 0x000fe400078ef80e */
[----:B------:R-:W-:Y:S01]  /*3c40*/  I2FP.F32.S32 R12, R12 ;  /* 0x0000000c000c7245 */ /* 0x000fe20000201400 */
[----:B------:R-:W-:Y:S01]  /*3c50*/  FADD R13, R3, -1 ;  /* 0xbf800000030d7421 */ /* 0x000fe20000000000 */
[----:B------:R-:W-:Y:S01]  /*3c60*/  FSEL R3, RZ, -23, P4 ;  /* 0xc1b80000ff037808 */ /* 0x000fe20002000000 */
[----:B------:R-:W-:Y:S01]  /*3c70*/  @!P2 FMUL R52, R52, 16777216 ;  /* 0x4b8000003434a820 */ /* 0x000fe20000400000 */
[----:B------:R-:W-:-:S02]  /*3c80*/  SGXT R15, R15, 0x1 ;  /* 0x000000010f0f781a */ /* 0x000fc40000000200 */
[----:B------:R-:W-:Y:S01]  /*3c90*/  SHF.L.U32 R14, R0, 0x6, RZ ;  /* 0x00000006000e7819 */ /* 0x000fe200000006ff */
[----:B------:R-:W-:Y:S01]  /*3ca0*/  FFMA.FTZ R3, R12, 1.1920928955078125e-07, R3 ;  /* 0x340000000c037823 */ /* 0x000fe20000010003 */
[----:B------:R-:W-:Y:S01]  /*3cb0*/  LOP3.LUT R20, R20, 0x440, R15, 0x78, !PT ;  /* 0x0000044014147812 */ /* 0x000fe200078e780f */
[----:B------:R-:W1:Y:S01]  /*3cc0*/  MUFU.RCP R12, R52 ;  /* 0x00000034000c7308 */ /* 0x000e620000001000 */
[----:B------:R-:W-:Y:S02]  /*3cd0*/  SHF.L.U32 R15, R0, 0x1, RZ ;  /* 0x00000001000f7819 */ /* 0x000fe400000006ff */
[----:B------:R-:W-:Y:S01]  /*3ce0*/  LOP3.LUT R17, R14, 0x200, RZ, 0xc0, !PT ;  /* 0x000002000e117812 */ /* 0x000fe200078ec0ff */
[----:B------:R-:W2:Y:S02]  /*3cf0*/  @!P1 SYNCS.CCTL.IV [UR11+0x2000] ;  /* 0x00200000ff0099b1 */ /* 0x000ea4000800000b */
[----:B--2---:R-:W-:Y:S01]  /*3d00*/  BAR.SYNC.DEFER_BLOCKING 0x0 ;  /* 0x0000000000007b1d */ /* 0x004fe20000010000 */
[C---:B------:R-:W-:Y:S01]  /*3d10*/  FFMA.FTZ R14, R13.reuse, R22, -0.16845393180847167969 ;  /* 0xbe2c7f300d0e7423 */ /* 0x040fe20000010016 */
[----:B------:R-:W-:Y:S01]  /*3d20*/  LOP3.LUT R16, R16, 0xc0, R15, 0x78, !PT ;  /* 0x000000c010107812 */ /* 0x000fe200078e780f */
[----:B0-----:R-:W-:Y:S01]  /*3d30*/  UIMAD UR4, UR7, UR4, URZ ;  /* 0x00000004070472a4 */ /* 0x001fe2000f8e02ff */
[----:B------:R-:W-:Y:S01]  /*3d40*/  IADD3 R17, PT, PT, R20, UR11, R17 ;  /* 0x0000000b14117c10 */ /* 0x000fe2000fffe011 */
[----:B------:R-:W-:Y:S01]  /*3d50*/  FFMA.FTZ R14, R13, R14, 0.1716887056827545166 ;  /* 0x3e2fcf2a0d0e7423 */ /* 0x000fe2000001000e */
[----:B------:R-:W-:-:S02]  /*3d60*/  IADD3 R16, PT, PT, R16, UR11, RZ ;  /* 0x0000000b10107c10 */ /* 0x000fc4000fffe0ff */
[----:B------:R-:W0:Y:S01]  /*3d70*/  LDC R20, c[0x0][0x3e8] ;  /* 0x0000fa00ff147b82 */ /* 0x000e220000000800 */
[----:B------:R-:W-:Y:S01]  /*3d80*/  LDTM.16dp32bit_t0_t15.x8 R4, tmem[UR12] ;  /* 0x0000000c000479ee */ /* 0x000fe20008980000 */
[----:B------:R-:W2:Y:S01]  /*3d90*/  LDTM.16dp32bit_t16_t31.x8 R4, tmem[UR12+0x8] ;  /* 0x0000080c000479ee */ /* 0x000ea200089a0000 */
[----:B------:R-:W-:Y:S01]  /*3da0*/  FFMA.FTZ R14, R13, R14, -0.17900948226451873779 ;  /* 0xbe374e430d0e7423 */ /* 0x000fe2000001000e */
[----:B------:R-:W-:-:S03]  /*3db0*/  USHF.L.U32 UR6, UR4, 0x1, URZ ;  /* 0x0000000104067899 */ /* 0x000fc600080006ff */
[C---:B------:R-:W-:Y:S01]  /*3dc0*/  FFMA.FTZ R14, R13.reuse, R14, 0.20512372255325317383 ;  /* 0x3e520bf40d0e7423 */ /* 0x040fe2000001000e */
[----:B------:R-:W3:Y:S03]  /*3dd0*/  LDC.64 R22, c[0x0][0x398] ;  /* 0x0000e600ff167b82 */ /* 0x000ee60000000a00 */
[----:B------:R-:W-:-:S04]  /*3de0*/  FFMA.FTZ R14, R13, R14, -0.24046532809734344482 ;  /* 0xbe763c8b0d0e7423 */ /* 0x000fc8000001000e */
[C---:B------:R-:W-:Y:S01]  /*3df0*/  FFMA.FTZ R14, R13.reuse, R14, 0.28857114911079406738 ;  /* 0x3e93bf990d0e7423 */ /* 0x040fe2000001000e */
[----:B------:R-:W4:Y:S01]  /*3e00*/  @!P1 SYNCS.CCTL.IV [UR11+0x2008] ;  /* 0x00200800ff0099b1 */ /* 0x000f22000800000b */
[----:B------:R-:W-:Y:S02]  /*3e10*/  NOP ;  /* 0x0000000000007918 */ /* 0x000fe40000000000 */
[----:B------:R-:W-:Y:S01]  /*3e20*/  FFMA.FTZ R14, R13, R14, -0.36067417263984680176 ;  /* 0xbeb8aa490d0e7423 */ /* 0x000fe2000001000e */
[----:B------:R-:W-:-:S03]  /*3e30*/  FSETP.NEU.AND P1, PT, R19, RZ, PT ;  /* 0x000000ff1300720b */ /* 0x000fc60003f2d000 */
[----:B------:R-:W-:Y:S01]  /*3e40*/  FFMA.FTZ R14, R13, R14, 0.48089820146560668945 ;  /* 0x3ef6384a0d0e7423 */ /* 0x000fe2000001000e */
[----:B--2---:R-:W-:Y:S01]  /*3e50*/  @P3 FMUL R6, R6, 0.25 ;  /* 0x3e80000006063820 */ /* 0x004fe20000400000 */
[----:B------:R-:W-:Y:S01]  /*3e60*/  @P3 FMUL R5, R5, 0.25 ;  /* 0x3e80000005053820 */ /* 0x000fe20000400000 */
[----:B------:R-:W-:Y:S01]  /*3e70*/  @P3 FMUL R7, R7, 0.25 ;  /* 0x3e80000007073820 */ /* 0x000fe20000400000 */
[----:B------:R-:W-:Y:S01]  /*3e80*/  @P3 FMUL R4, R4, 0.25 ;  /* 0x3e80000004043820 */ /* 0x000fe20000400000 */
[----:B------:R-:W-:Y:S01]  /*3e90*/  @P3 FMUL R8, R8, 0.25 ;  /* 0x3e80000008083820 */ /* 0x000fe20000400000 */
[----:B------:R-:W-:Y:S01]  /*3ea0*/  @P3 FMUL R9, R9, 0.25 ;  /* 0x3e80000009093820 */ /* 0x000fe20000400000 */
[----:B------:R-:W-:Y:S01]  /*3eb0*/  @P3 FMUL R10, R10, 0.25 ;  /* 0x3e8000000a0a3820 */ /* 0x000fe20000400000 */
[----:B------:R-:W-:Y:S01]  /*3ec0*/  @P3 FMUL R11, R11, 0.25 ;  /* 0x3e8000000b0b3820 */ /* 0x000fe20000400000 */
[----:B------:R-:W-:Y:S01]  /*3ed0*/  @!P2 FMUL R6, R6, 16777216 ;  /* 0x4b8000000606a820 */ /* 0x000fe20000400000 */
[----:B------:R-:W-:Y:S01]  /*3ee0*/  @!P2 FMUL R5, R5, 16777216 ;  /* 0x4b8000000505a820 */ /* 0x000fe20000400000 */
[----:B------:R-:W-:Y:S01]  /*3ef0*/  @!P2 FMUL R7, R7, 16777216 ;  /* 0x4b8000000707a820 */ /* 0x000fe20000400000 */
[----:B------:R-:W-:Y:S01]  /*3f00*/  @!P2 FMUL R4, R4, 16777216 ;  /* 0x4b8000000404a820 */ /* 0x000fe20000400000 */
[----:B------:R-:W-:Y:S01]  /*3f10*/  @!P2 FMUL R8, R8, 16777216 ;  /* 0x4b8000000808a820 */ /* 0x000fe20000400000 */
[----:B------:R-:W-:Y:S01]  /*3f20*/  @!P2 FMUL R9, R9, 16777216 ;  /* 0x4b8000000909a820 */ /* 0x000fe20000400000 */
[----:B------:R-:W-:Y:S01]  /*3f30*/  @!P2 FMUL R10, R10, 16777216 ;  /* 0x4b8000000a0aa820 */ /* 0x000fe20000400000 */
[----:B------:R-:W-:Y:S01]  /*3f40*/  @!P2 FMUL R11, R11, 16777216 ;  /* 0x4b8000000b0ba820 */ /* 0x000fe20000400000 */
[C---:B-1----:R-:W-:Y:S01]  /*3f50*/  FMUL R15, R12.reuse, R6 ;  /* 0x000000060c0f7220 */ /* 0x042fe20000400000 */
[C---:B------:R-:W-:Y:S01]  /*3f60*/  FMUL R5, R12.reuse, R5 ;  /* 0x000000050c057220 */ /* 0x040fe20000400000 */
[C---:B------:R-:W-:Y:S01]  /*3f70*/  FMUL R6, R12.reuse, R7 ;  /* 0x000000070c067220 */ /* 0x040fe20000400000 */
[C---:B------:R-:W-:Y:S01]  /*3f80*/  FMUL R4, R12.reuse, R4 ;  /* 0x000000040c047220 */ /* 0x040fe20000400000 */
[C---:B------:R-:W-:Y:S01]  /*3f90*/  FMUL R8, R12.reuse, R8 ;  /* 0x000000080c087220 */ /* 0x040fe20000400000 */
[C---:B------:R-:W-:Y:S01]  /*3fa0*/  FMUL R9, R12.reuse, R9 ;  /* 0x000000090c097220 */ /* 0x040fe20000400000 */
[C---:B------:R-:W-:Y:S01]  /*3fb0*/  FMUL R7, R12.reuse, R10 ;  /* 0x0000000a0c077220 */ /* 0x040fe20000400000 */
[----:B------:R-:W-:Y:S01]  /*3fc0*/  FMUL R12, R12, R11 ;  /* 0x0000000b0c0c7220 */ /* 0x000fe20000400000 */
[----:B------:R-:W-:Y:S01]  /*3fd0*/  F2FP.BF16.F32.PACK_AB R5, R6, R5 ;  /* 0x000000050605723e */ /* 0x000fe200000010ff */
[----:B------:R-:W-:Y:S01]  /*3fe0*/  FFMA.FTZ R14, R13, R14, -0.72134751081466674805 ;  /* 0xbf38aa3b0d0e7423 */ /* 0x000fe2000001000e */
[----:B------:R-:W-:-:S02]  /*3ff0*/  F2FP.BF16.F32.PACK_AB R4, R15, R4 ;  /* 0x000000040f04723e */ /* 0x000fc400000010ff */
[----:B------:R-:W-:Y:S01]  /*4000*/  F2FP.BF16.F32.PACK_AB R6, R7, R8 ;  /* 0x000000080706723e */ /* 0x000fe200000010ff */
[----:B------:R-:W-:Y:S01]  /*4010*/  FMUL R14, R13, R14 ;  /* 0x0000000e0d0e7220 */ /* 0x000fe20000400000 */
[----:B------:R-:W-:Y:S02]  /*4020*/  F2FP.BF16.F32.PACK_AB R7, R12, R9 ;  /* 0x000000090c07723e */ /* 0x000fe400000010ff */
[----:B------:R-:W-:Y:S01]  /*4030*/  ISETP.GE.U32.AND P2, PT, R19, 0x7f800000, PT ;  /* 0x7f8000001300780c */ /* 0x000fe20003f46070 */
[C---:B------:R-:W-:Y:S01]  /*4040*/  FMUL R14, R13.reuse, R14 ;  /* 0x0000000e0d0e7220 */ /* 0x040fe20000400000 */
[--C-:B------:R-:W-:Y:S01]  /*4050*/  SHF.R.U32.HI R8, RZ, 0x2, R0.reuse ;  /* 0x00000002ff087819 */ /* 0x100fe20000011600 */
[----:B----4-:R1:W-:Y:S01]  /*4060*/  STSM.16.M88.4 [R16], R4 ;  /* 0x0000000410007844 */ /* 0x0103e20000000200 */
[----:B------:R-:W-:Y:S01]  /*4070*/  SHF.R.U32.HI R11, RZ, 0x6, R0 ;  /* 0x00000006ff0b7819 */ /* 0x000fe20000011600 */
[----:B------:R-:W-:Y:S01]  /*4080*/  FFMA.FTZ R14, R13, 1.4426950216293334961, R14 ;  /* 0x3fb8aa3b0d0e7823 */ /* 0x000fe2000001000e */
[----:B------:R-:W-:Y:S01]  /*4090*/  LOP3.LUT R9, R8, 0x18, RZ, 0xc0, !PT ;  /* 0x0000001808097812 */ /* 0x000fe200078ec0ff */
[----:B------:R-:W-:Y:S01]  /*40a0*/  BAR.SYNC.DEFER_BLOCKING 0x0 ;  /* 0x0000000000007b1d */ /* 0x000fe20000010000 */
[----:B------:R-:W-:Y:S01]  /*40b0*/  SGXT.U32 R11, R11, 0x1 ;  /* 0x000000010b0b781a */ /* 0x000fe20000000000 */
[----:B------:R-:W-:Y:S01]  /*40c0*/  FADD R3, R3, R14 ;  /* 0x0000000e03037221 */ /* 0x000fe20000000000 */
[----:B------:R-:W-:-:S02]  /*40d0*/  LOP3.LUT R24, R9, 0x1f, R0, 0xf8, !PT ;  /* 0x0000001f09187812 */ /* 0x000fc400078ef800 */
[----:B------:R-:W-:Y:S01]  /*40e0*/  LOP3.LUT R0, R0, 0x7f, RZ, 0xc0, !PT ;  /* 0x0000007f00007812 */ /* 0x000fe200078ec0ff */
[----:B0-----:R-:W-:Y:S01]  /*40f0*/  IMAD R11, R11, R20, RZ ;  /* 0x000000140b0b7224 */ /* 0x001fe200078e02ff */
[----:B------:R-:W-:Y:S02]  /*4100*/  @P2 MOV R8, 0x7f800000 ;  /* 0x7f80000000082802 */ /* 0x000fe40000000f00 */
[----:B------:R-:W-:Y:S02]  /*4110*/  SHF.L.U32 R9, R24, 0x3, RZ ;  /* 0x0000000318097819 */ /* 0x000fe400000006ff */
[----:B------:R-:W-:Y:S01]  /*4120*/  LEA R13, R20, R11, 0x1 ;  /* 0x0000000b140d7211 */ /* 0x000fe200078e08ff */
[----:B------:R-:W-:Y:S01]  /*4130*/  @P2 FFMA.FTZ R3, R19, R8, +INF ;  /* 0x7f80000013032423 */ /* 0x000fe20000010008 */
[----:B------:R-:W-:Y:S01]  /*4140*/  IMAD R8, R2, UR5, RZ ;  /* 0x0000000502087c24 */ /* 0x000fe2000f8e02ff */
[----:B------:R-:W-:Y:S01]  /*4150*/  LOP3.LUT R19, R9, 0xc0, RZ, 0xc0, !PT ;  /* 0x000000c009137812 */ /* 0x000fe200078ec0ff */
[----:B------:R-:W-:Y:S01]  /*4160*/  UIMAD.WIDE UR4, UR4, 0x2, URZ ;  /* 0x00000002040478a5 */ /* 0x000fe2000f8e02ff */
[----:B------:R-:W-:-:S02]  /*4170*/  LEA R15, R20, R13, 0x1 ;  /* 0x0000000d140f7211 */ /* 0x000fc400078e08ff */
[C---:B------:R-:W-:Y:S01]  /*4180*/  SHF.L.U32 R9, R8.reuse, 0x1, RZ ;  /* 0x0000000108097819 */ /* 0x040fe200000006ff */
[----:B------:R-:W-:Y:S01]  /*4190*/  IMAD.HI R8, R8, 0x2, RZ ;  /* 0x0000000208087827 */ /* 0x000fe200078e02ff */
[----:B------:R-:W-:Y:S02]  /*41a0*/  FSEL R10, R3, -INF , P1 ;  /* 0xff800000030a7808 */ /* 0x000fe40000800000 */
[----:B---3--:R-:W-:Y:S01]  /*41b0*/  IADD3 R22, P2, P3, R9, UR6, R22 ;  /* 0x0000000609167c10 */ /* 0x008fe2000fb5e016 */
[----:B------:R0:W2:Y:S01]  /*41c0*/  LDSM.16.M88.4 R4, [R17] ;  /* 0x000000001104783b */ /* 0x0000a20000000200 */
[----:B-1----:R-:W-:Y:S01]  /*41d0*/  LEA R16, R20, R15, 0x1 ;  /* 0x0000000f14107211 */ /* 0x002fe200078e08ff */
[----:B------:R-:W-:Y:S01]  /*41e0*/  FFMA R39, R10, 0.69314718246459960938, R39 ;  /* 0x3f3172180a277823 */ /* 0x000fe20000000027 */
[----:B------:R-:W-:Y:S01]  /*41f0*/  IADD3.X R28, PT, PT, R8, UR5, R23, P2, P3 ;  /* 0x00000005081c7c10 */ /* 0x000fe200097e6417 */
[----:B------:R-:W1:Y:S01]  /*4200*/  LDCU UR4, c[0x0][0x3ec] ;  /* 0x00007d80ff0477ac */ /* 0x000e620008000800 */
[----:B------:R-:W-:-:S02]  /*4210*/  LEA R8, P1, R11, R22, 0x1 ;  /* 0x000000160b087211 */ /* 0x000fc400078208ff */
[----:B------:R-:W-:Y:S02]  /*4220*/  LEA R3, R20, R16, 0x1 ;  /* 0x0000001014037211 */ /* 0x000fe400078e08ff */
[----:B------:R-:W-:Y:S02]  /*4230*/  LEA R10, P2, R13, R22, 0x1 ;  /* 0x000000160d0a7211 */ /* 0x000fe400078408ff */
[----:B------:R-:W-:Y:S02]  /*4240*/  LEA.HI.X.SX32 R9, R11, R28, 0x1, P1 ;  /* 0x0000001c0b097211 */ /* 0x000fe400008f0eff */
[-C--:B------:R-:W-:Y:S02]  /*4250*/  LEA R12, P1, R15, R22.reuse, 0x1 ;  /* 0x000000160f0c7211 */ /* 0x080fe400078208ff */
[----:B------:R-:W-:Y:S02]  /*4260*/  LEA R14, P3, R16, R22, 0x1 ;  /* 0x00000016100e7211 */ /* 0x000fe400078608ff */
[----:B------:R-:W-:-:S02]  /*4270*/  IADD3 R26, PT, PT, R19, UR11, R18 ;  /* 0x0000000b131a7c10 */ /* 0x000fc4000fffe012 */
[----:B------:R-:W-:Y:S02]  /*4280*/  LEA R19, R20, R3, 0x1 ;  /* 0x0000000314137211 */ /* 0x000fe400078e08ff */
[-C--:B------:R-:W-:Y:S01]  /*4290*/  LEA.HI.X.SX32 R11, R13, R28.reuse, 0x1, P2 ;  /* 0x0000001c0d0b7211 */ /* 0x080fe200010f0eff */
[----:B-1----:R-:W-:Y:S01]  /*42a0*/  UIMAD UR4, UR7, UR4, URZ ;  /* 0x00000004070472a4 */ /* 0x002fe2000f8e02ff */
[-C--:B------:R-:W-:Y:S02]  /*42b0*/  LEA.HI.X.SX32 R13, R15, R28.reuse, 0x1, P1 ;  /* 0x0000001c0f0d7211 */ /* 0x080fe400008f0eff */
[----:B------:R-:W-:Y:S01]  /*42c0*/  LEA.HI.X.SX32 R15, R16, R28, 0x1, P3 ;  /* 0x0000001c100f7211 */ /* 0x000fe200018f0eff */
[----:B------:R-:W-:Y:S01]  /*42d0*/  USHF.L.U32 UR6, UR4, 0x2, URZ ;  /* 0x0000000204067899 */ /* 0x000fe200080006ff */
[----:B------:R-:W-:Y:S01]  /*42e0*/  LEA R16, P1, R3, R22, 0x1 ;  /* 0x0000001603107211 */ /* 0x000fe200078208ff */
[----:B------:R-:W-:Y:S01]  /*42f0*/  UIMAD.WIDE UR4, UR4, 0x4, URZ ;  /* 0x00000004040478a5 */ /* 0x000fe2000f8e02ff */
[----:B------:R-:W-:-:S02]  /*4300*/  LEA R21, R20, R19, 0x1 ;  /* 0x0000001314157211 */ /* 0x000fc400078e08ff */
[----:B0-----:R-:W-:Y:S02]  /*4310*/  LEA.HI.X.SX32 R17, R3, R28, 0x1, P1 ;  /* 0x0000001c03117211 */ /* 0x001fe400008f0eff */
[----:B------:R-:W-:Y:S02]  /*4320*/  LEA R23, R20, R21, 0x1 ;  /* 0x0000001514177211 */ /* 0x000fe400078e08ff */
[-C--:B------:R-:W-:Y:S02]  /*4330*/  LEA R18, P2, R19, R22.reuse, 0x1 ;  /* 0x0000001613127211 */ /* 0x080fe400078408ff */
[-C--:B------:R-:W-:Y:S02]  /*4340*/  LEA R20, P3, R21, R22.reuse, 0x1 ;  /* 0x0000001615147211 */ /* 0x080fe400078608ff */
[----:B------:R-:W-:Y:S01]  /*4350*/  LEA R22, P1, R23, R22, 0x1 ;  /* 0x0000001617167211 */ /* 0x000fe200078208ff */
[----:B--2---:R0:W-:Y:S01]  /*4360*/  STG.E.U16 desc[UR20][R8.64], R4 ;  /* 0x0000000408007986 */ /* 0x0041e2000c101514 */
[----:B------:R-:W-:-:S02]  /*4370*/  PRMT R3, R4, 0x7632, R3 ;  /* 0x0000763204037816 */ /* 0x000fc40000000003 */
[-C--:B------:R-:W-:Y:S02]  /*4380*/  LEA.HI.X.SX32 R19, R19, R28.reuse, 0x1, P2 ;  /* 0x0000001c13137211 */ /* 0x080fe400010f0eff */
[-C--:B------:R-:W-:Y:S01]  /*4390*/  LEA.HI.X.SX32 R21, R21, R28.reuse, 0x1, P3 ;  /* 0x0000001c15157211 */ /* 0x080fe200018f0eff */
[----:B------:R1:W-:Y:S01]  /*43a0*/  STG.E.U16 desc[UR20][R10.64], R3 ;  /* 0x000000030a007986 */ /* 0x0003e2000c101514 */
[----:B------:R-:W-:Y:S02]  /*43b0*/  LEA.HI.X.SX32 R23, R23, R28, 0x1, P1 ;  /* 0x0000001c17177211 */ /* 0x000fe400008f0eff */
[----:B------:R-:W-:Y:S01]  /*43c0*/  SHF.L.U32 R24, R24, 0x4, RZ ;  /* 0x0000000418187819 */ /* 0x000fe200000006ff */
[----:B------:R2:W-:Y:S01]  /*43d0*/  STG.E.U16 desc[UR20][R12.64], R5 ;  /* 0x000000050c007986 */ /* 0x0005e2000c101514 */
[----:B------:R-:W-:Y:S01]  /*43e0*/  ISETP.GE.U32.AND P1, PT, R0, 0x40, PT ;  /* 0x000000400000780c */ /* 0x000fe20003f26070 */
[----:B------:R-:W-:Y:S01]  /*43f0*/  IMAD.HI R0, R2, 0x4, RZ ;  /* 0x0000000402007827 */ /* 0x000fe200078e02ff */
[----:B0-----:R-:W-:-:S02]  /*4400*/  PRMT R9, R5, 0x7632, R9 ;  /* 0x0000763205097816 */ /* 0x001fc40000000009 */
[----:B------:R-:W-:Y:S02]  /*4410*/  LOP3.LUT R24, R24, 0xf0, RZ, 0xc0, !PT ;  /* 0x000000f018187812 */ /* 0x000fe400078ec0ff */
[----:B-1----:R-:W-:Y:S01]  /*4420*/  PRMT R11, R6, 0x7632, R11 ;  /* 0x00007632060b7816 */ /* 0x002fe2000000000b */
[----:B------:R0:W-:Y:S01]  /*4430*/  STG.E.U16 desc[UR20][R14.64], R9 ;  /* 0x000000090e007986 */ /* 0x0001e2000c101514 */
[----:B------:R-:W-:Y:S02]  /*4440*/  SHF.L.U32 R3, R2, 0x2, RZ ;  /* 0x0000000202037819 */ /* 0x000fe400000006ff */
[----:B--2---:R-:W-:Y:S01]  /*4450*/  PRMT R13, R7, 0x7632, R13 ;  /* 0x00007632070d7816 */ /* 0x004fe2000000000d */
[----:B------:R-:W-:Y:S04]  /*4460*/  STG.E.U16 desc[UR20][R16.64], R6 ;  /* 0x0000000610007986 */ /* 0x000fe8000c101514 */
[----:B------:R-:W-:Y:S04]  /*4470*/  STG.E.U16 desc[UR20][R18.64], R11 ;  /* 0x0000000b12007986 */ /* 0x000fe8000c101514 */
[----:B------:R-:W-:Y:S01]  /*4480*/  STG.E.U16 desc[UR20][R20.64], R7 ;  /* 0x0000000714007986 */ /* 0x000fe2000c101514 */
[----:B0-----:R-:W0:Y:S03]  /*4490*/  LDC.64 R8, c[0x0][0x3a0] ;  /* 0x0000e800ff087b82 */ /* 0x001e260000000a00 */
[----:B------:R-:W-:Y:S05]  /*44a0*/  STG.E.U16 desc[UR20][R22.64], R13 ;  /* 0x0000000d16007986 */ /* 0x000fea000c101514 */
[----:B------:R-:W-:Y:S01]  /*44b0*/  BAR.SYNC.DEFER_BLOCKING 0x0 ;  /* 0x0000000000007b1d */ /* 0x000fe20000010000 */
[----:B0-----:R-:W-:-:S04]  /*44c0*/  IADD3 R2, P2, P3, R3, UR6, R8 ;  /* 0x0000000603027c10 */ /* 0x001fc8000fb5e008 */
[----:B------:R-:W-:Y:S01]  /*44d0*/  IADD3.X R3, PT, PT, R0, UR5, R9, P2, P3 ;  /* 0x0000000500037c10 */ /* 0x000fe200097e6409 */
[----:B------:R-:W-:Y:S02]  /*44e0*/  STSM.16.M88 [R26], R39 ;  /* 0x000000271a007844 */ /* 0x000fe40000000000 */
[----:B------:R-:W-:Y:S06]  /*44f0*/  BAR.SYNC.DEFER_BLOCKING 0x0 ;  /* 0x0000000000007b1d */ /* 0x000fec0000010000 */
[----:B------:R-:W0:Y:S04]  /*4500*/  LDSM.16.M88 R5, [R24+UR11] ;  /* 0x0000000b1805783b */ /* 0x000e280008000000 */
[----:B0-----:R0:W-:Y:S01]  /*4510*/  @!P1 STG.E desc[UR20][R2.64], R5 ;  /* 0x0000000502009986 */ /* 0x0011e2000c101914 */
[----:B------:R-:W-:Y:S06]  /*4520*/  BAR.SYNC.DEFER_BLOCKING 0x0 ;  /* 0x0000000000007b1d */ /* 0x000fec0000010000 */
[----:B------:R-:W-:Y:S05]  /*4530*/  @P0 BRA `(.L_x_20) ;  /* 0x0000000000a00947 */ /* 0x000fea0003800000 */
[----:B------:R-:W1:Y:S01]  /*4540*/  S2UR UR5, SR_CgaCtaId ;  /* 0x00000000000579c3 */ /* 0x000e620000008800 */
[----:B------:R-:W-:Y:S01]  /*4550*/  NOP ;  /* 0x0000000000007918 */ /* 0x000fe20000000000 */
[----:B------:R-:W-:Y:S01]  /*4560*/  UMOV UR4, 0x50 ;  /* 0x0000005000047882 */ /* 0x000fe20000000000 */
[----:B------:R-:W-:Y:S02]  /*4570*/  MOV R0, UR10 ;  /* 0x0000000a00007c02 */ /* 0x000fe40008000f00 */
[----:B0-----:R-:W-:Y:S02]  /*4580*/  MOV R3, 0x3 ;  /* 0x0000000300037802 */ /* 0x001fe40000000f00 */
[----:B------:R-:W-:Y:S02]  /*4590*/  LOP3.LUT R0, R0, 0xffff, RZ, 0xc0, !PT ;  /* 0x0000ffff00007812 */ /* 0x000fe400078ec0ff */
[----:B------:R-:W-:Y:S02]  /*45a0*/  MOV R7, 0x1 ;  /* 0x0000000100077802 */ /* 0x000fe40000000f00 */
[----:B------:R-:W-:-:S04]  /*45b0*/  SHF.R.U32.HI R0, RZ, 0x5, R0 ;  /* 0x00000005ff007819 */ /* 0x000fc80000011600 */
[----:B------:R-:W-:Y:S02]  /*45c0*/  IADD3 R2, PT, PT, R0, 0x10, RZ ;  /* 0x0000001000027810 */ /* 0x000fe40007ffe0ff */
[----:B------:R-:W-:Y:S01]  /*45d0*/  SHF.L.U32 R0, R3, R0, RZ ;  /* 0x0000000003007219 */ /* 0x000fe200000006ff */
[----:B-1----:R-:W-:Y:S01]  /*45e0*/  ULEA UR6, UR5, UR4, 0x18 ;  /* 0x0000000405067291 */ /* 0x002fe2000f8ec0ff */
[----:B------:R-:W-:-:S04]  /*45f0*/  SHF.L.U32 R3, R7, R2, RZ ;  /* 0x0000000207037219 */ /* 0x000fc800000006ff */
[----:B------:R-:W-:-:S04]  /*4600*/  LOP3.LUT R0, R3, R0, RZ, 0xfc, !PT ;  /* 0x0000000003007212 */ /* 0x000fc800078efcff */
[----:B------:R-:W0:Y:S01]  /*4610*/  LDS R5, [UR6] ;  /* 0x00000006ff057984 */ /* 0x000e220008000800 */
[C---:B------:R-:W-:Y:S02]  /*4620*/  LOP3.LUT R2, R0.reuse, 0xffff, RZ, 0xc0, !PT ;  /* 0x0000ffff00027812 */ /* 0x040fe400078ec0ff */
[----:B0-----:R-:W-:-:S04]  /*4630*/  LOP3.LUT R3, R0, 0xffff, R5, 0x80, !PT ;  /* 0x0000ffff00037812 */ /* 0x001fc800078e8005 */
[----:B------:R-:W-:-:S13]  /*4640*/  ISETP.NE.AND P0, PT, R3, R2, PT ;  /* 0x000000020300720c */ /* 0x000fda0003f05270 */
[----:B------:R-:W-:Y:S05]  /*4650*/  @P0 BRA `(.L_x_21) ;  /* 0x0000000000500947 */ /* 0x000fea0003800000 */
[----:B------:R-:W-:Y:S02]  /*4660*/  SHF.R.U32.HI R5, RZ, 0x10, R5 ;  /* 0x00000010ff057819 */ /* 0x000fe40000011605 */
[----:B------:R-:W-:-:S04]  /*4670*/  SHF.R.U32.HI R2, RZ, 0x10, R0 ;  /* 0x00000010ff027819 */ /* 0x000fc80000011600 */
[----:B------:R-:W-:-:S04]  /*4680*/  LOP3.LUT R5, R5, R2, RZ, 0xc0, !PT ;  /* 0x0000000205057212 */ /* 0x000fc800078ec0ff */
[----:B------:R-:W-:-:S13]  /*4690*/  ISETP.NE.AND P0, PT, R5, R2, PT ;  /* 0x000000020500720c */ /* 0x000fda0003f05270 */
[----:B------:R-:W-:Y:S05]  /*46a0*/  @P0 BRA `(.L_x_22) ;  /* 0x0000000000300947 */ /* 0x000fea0003800000 */
[----:B------:R-:W-:Y:S01]  /*46b0*/  R2UR UR4, R0 ;  /* 0x00000000000472ca */ /* 0x000fe200000e0000 */
[----:B------:R-:W-:Y:S01]  /*46c0*/  VOTEU.ANY UR5, UPT, PT ;  /* 0x0000000000057886 */ /* 0x000fe200038e0100 */
[----:B------:R-:W0:Y:S01]  /*46d0*/  S2R R0, SR_LANEID ;  /* 0x0000000000007919 */ /* 0x000e220000000000 */
[----:B------:R-:W-:-:S10]  /*46e0*/  UFLO.U32 UR5, UR5 ;  /* 0x00000005000572bd */ /* 0x000fd400080e0000 */
[----:B------:R-:W-:-:S06]  /*46f0*/  ULOP3.LUT UR4, URZ, UR4, URZ, 0x33, !UPT ;  /* 0x00000004ff047292 */ /* 0x000fcc000f8e33ff */
[----:B------:R-:W-:-:S04]  /*4700*/  MOV R2, UR4 ;  /* 0x0000000400027c02 */ /* 0x000fc80008000f00 */
[----:B------:R-:W1:Y:S02]  /*4710*/  REDUX UR7, R2 ;  /* 0x00000000020773c4 */ /* 0x000e640000000000 */
[----:B------:R2:W-:Y:S01]  /*4720*/  UTCATOMSWS.AND URZ, UR4 ;  /* 0x0000000400ff79e3 */ /* 0x0005e20008000000 */
[----:B0-----:R-:W-:Y:S02]  /*4730*/  ISETP.EQ.U32.AND P0, PT, R0, UR5, PT ;  /* 0x0000000500007c0c */ /* 0x001fe4000bf02070 */
[----:B-1----:R-:W-:-:S11]  /*4740*/  MOV R0, UR7 ;  /* 0x0000000700007c02 */ /* 0x002fd60008000f00 */
[----:B------:R2:W-:Y:S01]  /*4750*/  @P0 ATOMS.AND RZ, [UR6], R0 ;  /* 0x00000000ffff098c */ /* 0x0005e2000a800006 */
[----:B------:R-:W-:Y:S05]  /*4760*/  BRA `(.L_x_20) ;  /* 0x0000000000147947 */ /* 0x000fea0003800000 */
.L_x_22:
[----:B------:R-:W-:-:S07]  /*4770*/  MOV R2, 0x4790 ;  /* 0x0000479000027802 */ /* 0x000fce0000000f00 */
[----:B------:R-:W-:Y:S05]  /*4780*/  CALL.REL.NOINC `($__internal_0_$__cuda_sm10x_tcgen05_guardrail_trap_col_being_dealloced_not_returned_by_alloc) ;  /* 0x0000000000447944 */ /* 0x000fea0003c00000 */
[----:B------:R-:W-:Y:S05]  /*4790*/  BRA `(.L_x_20) ;  /* 0x0000000000087947 */ /* 0x000fea0003800000 */
.L_x_21:
[----:B------:R-:W-:-:S07]  /*47a0*/  MOV R2, 0x47c0 ;  /* 0x000047c000027802 */ /* 0x000fce0000000f00 */
[----:B------:R-:W-:Y:S05]  /*47b0*/  CALL.REL.NOINC `($__internal_2_$__cuda_sm10x_tcgen05_guardrail_trap_unallocated_columns_being_dealloced) ;  /* 0x0000000000507944 */ /* 0x000fea0003c00000 */
.L_x_20:
[----:B------:R-:W-:Y:S01]  /*47c0*/  NOP ;  /* 0x0000000000007918 */ /* 0x000fe20000000000 */
[----:B--2---:R-:W-:Y:S05]  /*47d0*/  EXIT ;  /* 0x000000000000794d */ /* 0x004fea0003800000 */
.L_x_8:
[----:B------:R-:W1:Y:S02]  /*47e0*/  SYNCS.PHASECHK.TRANS64.TRYWAIT P4, [UR11+0x1000], RZ ;  /* 0x001000ffff0075a7 */ /* 0x000e64000808110b */
[----:B-1----:R-:W-:Y:S05]  /*47f0*/  @!P4 BRA `(.L_x_8) ;  /* 0xfffffffc00f8c947 */ /* 0x002fea000383ffff */
[----:B------:R-:W-:Y:S05]  /*4800*/  BRA `(.L_x_7) ;  /* 0xffffffc400e47947 */ /* 0x000fea000383ffff */
.L_x_14:
[----:B------:R-:W2:Y:S02]  /*4810*/  SYNCS.PHASECHK.TRANS64.TRYWAIT P2, [UR11+0x2010], RZ ;  /* 0x002010ffff0075a7 */ /* 0x000ea4000804110b */
[----:B--2---:R-:W-:Y:S05]  /*4820*/  @!P2 BRA `(.L_x_14) ;  /* 0xfffffffc00f8a947 */ /* 0x004fea000383ffff */
[----:B------:R-:W-:Y:S05]  /*4830*/  BRA `(.L_x_23) ;  /* 0xffffffe000087947 */ /* 0x000fea000383ffff */
.L_x_15:
[----:B------:R-:W2:Y:S02]  /*4840*/  SYNCS.PHASECHK.TRANS64.TRYWAIT P2, [UR13], R77 ;  /* 0x0000004dff0075a7 */ /* 0x000ea4000804110d */
[----:B--2---:R-:W-:Y:S05]  /*4850*/  @!P2 BRA `(.L_x_15) ;  /* 0xfffffffc00f8a947 */ /* 0x004fea000383ffff */
[----:B------:R-:W-:Y:S05]  /*4860*/  BRA `(.L_x_24) ;  /* 0xffffffe800ec7947 */ /* 0x000fea000383ffff */
.L_x_19:
[----:B------:R-:W0:Y:S02]  /*4870*/  SYNCS.PHASECHK.TRANS64.TRYWAIT P2, [UR13], R4 ;  /* 0x00000004ff0075a7 */ /* 0x000e24000804110d */
[----:B0-----:R-:W-:Y:S05]  /*4880*/  @!P2 BRA `(.L_x_19) ;  /* 0xfffffffc00f8a947 */ /* 0x001fea000383ffff */
[----:B------:R-:W-:Y:S05]  /*4890*/  BRA `(.L_x_18) ;  /* 0xfffffff000c47947 */ /* 0x000fea000383ffff */
        .weak           $__internal_0_$__cuda_sm10x_tcgen05_guardrail_trap_col_being_dealloced_not_returned_by_alloc
        .type           $__internal_0_$__cuda_sm10x_tcgen05_guardrail_trap_col_being_dealloced_not_returned_by_alloc,@function
        .size           $__internal_0_$__cuda_sm10x_tcgen05_guardrail_trap_col_being_dealloced_not_returned_by_alloc,($__internal_1_$__cuda_sm10x_tcgen05_guardrail_trap_phase_invalid_during_alloc - $__internal_0_$__cuda_sm10x_tcgen05_guardrail_trap_col_being_dealloced_not_returned_by_alloc)
$__internal_0_$__cuda_sm10x_tcgen05_guardrail_trap_col_being_dealloced_not_returned_by_alloc:
[----:B------:R-:W-:Y:S05]  /*48a0*/  BPT.TRAP 0x1 ;  /* 0x000000040000795c */ /* 0x000fea0000300000 */
[----:B------:R-:W-:-:S04]  /*48b0*/  HFMA2 R3, -RZ, RZ, 0, 0 ;  /* 0x00000000ff037431 */ /* 0x000fc800000001ff */
[----:B------:R-:W-:Y:S05]  /*48c0*/  RET.REL.NODEC R2 `(attn_fwd) ;  /* 0xffffffb402cc7950 */ /* 0x000fea0003c3ffff */
        .weak           $__internal_1_$__cuda_sm10x_tcgen05_guardrail_trap_phase_invalid_during_alloc
        .type           $__internal_1_$__cuda_sm10x_tcgen05_guardrail_trap_phase_invalid_during_alloc,@function
        .size           $__internal_1_$__cuda_sm10x_tcgen05_guardrail_trap_phase_invalid_during_alloc,($__internal_2_$__cuda_sm10x_tcgen05_guardrail_trap_unallocated_columns_being_dealloced - $__internal_1_$__cuda_sm10x_tcgen05_guardrail_trap_phase_invalid_during_alloc)
$__internal_1_$__cuda_sm10x_tcgen05_guardrail_trap_phase_invalid_during_alloc:
[----:B------:R-:W-:Y:S05]  /*48d0*/  BPT.TRAP 0x1 ;  /* 0x000000040000795c */ /* 0x000fea0000300000 */
[----:B------:R-:W-:-:S04]  /*48e0*/  MOV R3, 0x0 ;  /* 0x0000000000037802 */ /* 0x000fc80000000f00 */
[----:B------:R-:W-:Y:S05]  /*48f0*/  RET.REL.NODEC R2 `(attn_fwd) ;  /* 0xffffffb402c07950 */ /* 0x000fea0003c3ffff */
        .weak           $__internal_2_$__cuda_sm10x_tcgen05_guardrail_trap_unallocated_columns_being_dealloced
        .type           $__internal_2_$__cuda_sm10x_tcgen05_guardrail_trap_unallocated_columns_being_dealloced,@function
        .size           $__internal_2_$__cuda_sm10x_tcgen05_guardrail_trap_unallocated_columns_being_dealloced,(.L_x_28 - $__internal_2_$__cuda_sm10x_tcgen05_guardrail_trap_unallocated_columns_being_dealloced)
$__internal_2_$__cuda_sm10x_tcgen05_guardrail_trap_unallocated_columns_being_dealloced:
[----:B------:R-:W-:Y:S05]  /*4900*/  BPT.TRAP 0x1 ;  /* 0x000000040000795c */ /* 0x000fea0000300000 */
[----:B------:R-:W-:-:S04]  /*4910*/  HFMA2 R3, -RZ, RZ, 0, 0 ;  /* 0x00000000ff037431 */ /* 0x000fc800000001ff */
[----:B------:R-:W-:Y:S05]  /*4920*/  RET.REL.NODEC R2 `(attn_fwd) ;  /* 0xffffffb402b47950 */ /* 0x000fea0003c3ffff */
.L_x_25:
[----:B------:R-:W-:-:S00]  /*4930*/  BRA `(.L_x_25) ;  /* 0xfffffffc00fc7947 */ /* 0x000fc0000383ffff */
[----:B------:R-:W-:-:S00]  /*4940*/  NOP ;  /* 0x0000000000007918 */ /* 0x000fc00000000000 */
        /* <DEDUP_REMOVED lines=11> */
.L_x_28:


//--------------------- .nv.global.init           --------------------------
	.section	.nv.global.init,"aw",@progbits
.nv.global.init:
	.type		_$_str,@object
	.size		_$_str,(.L_3 - _$_str)
_$_str:
        /*0000*/ 	.byte	0x5f, 0x5f, 0x43, 0x55, 0x44, 0x41, 0x5f, 0x46, 0x54, 0x5a, 0x00
.L_3:


//--------------------- .nv.shared.attn_fwd       --------------------------
	.section	.nv.shared.attn_fwd,"aw",@nobits
	.sectionflags	@""
	.align	16
	.zero		1024


//--------------------- .nv.shared.reserved.0     --------------------------
	.section	.nv.shared.reserved.0,"aw",@nobits
	.align	8
	.weak		__nv_reservedSMEM_offset_0_alias
	.size		__nv_reservedSMEM_offset_0_alias, 0, 64
	.other		__nv_reservedSMEM_offset_0_alias,@"STO_CUDA_RESERVED_SHARED STV_DEFAULT"
__nv_reservedSMEM_offset_0_alias:
	.zero		0
.nv.shared.reserved.0:
	.zero		64
	.weak		__nv_reservedSMEM_allocation_phase
	.type		__nv_reservedSMEM_allocation_phase,@object
	.size		__nv_reservedSMEM_allocation_phase,(.L_0 - __nv_reservedSMEM_allocation_phase)
__nv_reservedSMEM_allocation_phase:
	.zero		1
.L_0:
	.zero		7
	.weak		__nv_reservedSMEM_devtool_atexit_pc
	.type		__nv_reservedSMEM_devtool_atexit_pc,@object
	.size		__nv_reservedSMEM_devtool_atexit_pc,(__nv_reservedSMEM_allocation_mask - __nv_reservedSMEM_devtool_atexit_pc)
__nv_reservedSMEM_devtool_atexit_pc:
	.zero		8
	.weak		__nv_reservedSMEM_allocation_mask
	.type		__nv_reservedSMEM_allocation_mask,@object
	.size		__nv_reservedSMEM_allocation_mask,(.L_2 - __nv_reservedSMEM_allocation_mask)
__nv_reservedSMEM_allocation_mask:
	.zero		4
.L_2:


//--------------------- .nv.constant0.attn_fwd    --------------------------
	.section	.nv.constant0.attn_fwd,"a",@progbits
	.sectionflags	@""
	.align	4
.nv.constant0.attn_fwd:
	.zero		1032


//--------------------- SYMBOLS --------------------------

	.type		.nv.reservedSmem.offset0,@object
	.size		.nv.reservedSmem.offset0,0x4
	.type		.nv.reservedSmem.cap,@object
	.size		.nv.reservedSmem.cap,0x4
